	.target	sm_90a

	.elftype	@"ET_EXEC"


//--------------------- .note.nv.tkinfo           --------------------------
	.section	.note.nv.tkinfo,"",@"SHT_NOTE"
	.sectionflags	@"SHF_NOTE_NV_TKINFO"
	.tkinfo
        /*0018*/ 	.word	0x00000002
        /*0030*/ 	.string	""
        /*0030*/ 	.string	"ptxas"
        /*0030*/ 	.string	"Cuda compilation tools, release 13.0, V13.0.88"
        /*0030*/ 	.string	"Build cuda_13.0.r13.0/compiler.36424714_0"
        /*0030*/ 	.string	"-v  -suppress-debug-info  -lineinfo  -arch sm_90a "



//--------------------- .note.nv.cuinfo           --------------------------
	.section	.note.nv.cuinfo,"",@"SHT_NOTE"
	.sectionflags	@"SHF_NOTE_NV_CUINFO"
        /*0018*/ 	.short	0x0002
        /*001a*/ 	.short	0x005a
        /*001c*/ 	.short	0x0082
	.zero		2


//--------------------- .nv.info                  --------------------------
	.section	.nv.info,"",@"SHT_CUDA_INFO"
	.align	4


	//----- nvinfo : EIATTR_REGCOUNT
	.align		4
        /*0000*/ 	.byte	0x04, 0x2f
        /*0002*/ 	.short	(.L_1 - .L_0)
	.align		4
.L_0:
        /*0004*/ 	.word	index@(gluon_wgmma)
        /*0008*/ 	.word	0x000000ff


	//----- nvinfo : EIATTR_FRAME_SIZE
	.align		4
.L_1:
        /*000c*/ 	.byte	0x04, 0x11
        /*000e*/ 	.short	(.L_3 - .L_2)
	.align		4
.L_2:
        /*0010*/ 	.word	index@(gluon_wgmma)
        /*0014*/ 	.word	0x00000200


	//----- nvinfo : EIATTR_MIN_STACK_SIZE
	.align		4
.L_3:
        /*0018*/ 	.byte	0x04, 0x12
        /*001a*/ 	.short	(.L_5 - .L_4)
	.align		4
.L_4:
        /*001c*/ 	.word	index@(gluon_wgmma)
        /*0020*/ 	.word	0x00000200
.L_5:


//--------------------- .nv.compat                --------------------------
	.section	.nv.compat,"",@"SHT_CUDA_COMPAT_INFO"
	.align	4
        /*0000*/ 	.byte	0x02, 0x09, 0x01, 0x00, 0x02, 0x02, 0x04, 0x00, 0x02, 0x05, 0x05, 0x00, 0x03, 0x07, 0x01, 0x01
        /*0010*/ 	.byte	0x02, 0x03, 0x03, 0x00, 0x02, 0x06, 0x01, 0x00, 0x04, 0x0b, 0x08, 0x00, 0x00, 0x00, 0x00, 0x00
        /*0020*/ 	.byte	0x00, 0x00, 0x00, 0x00


//--------------------- .nv.info.gluon_wgmma      --------------------------
	.section	.nv.info.gluon_wgmma,"",@"SHT_CUDA_INFO"
	.sectionflags	@""
	.align	4


	//----- nvinfo : EIATTR_CUDA_API_VERSION
	.align		4
        /*0000*/ 	.byte	0x04, 0x37
        /*0002*/ 	.short	(.L_7 - .L_6)
.L_6:
        /*0004*/ 	.word	0x00000082


	//----- nvinfo : EIATTR_KPARAM_INFO
	.align		4
.L_7:
        /*0008*/ 	.byte	0x04, 0x17
        /*000a*/ 	.short	(.L_9 - .L_8)
.L_8:
        /*000c*/ 	.word	0x00000000
        /*0010*/ 	.short	0x000a
        /*0012*/ 	.short	0x0048
        /*0014*/ 	.byte	0x00, 0xf4, 0x21, 0x00


	//----- nvinfo : EIATTR_KPARAM_INFO
	.align		4
.L_9:
        /*0018*/ 	.byte	0x04, 0x17
        /*001a*/ 	.short	(.L_11 - .L_10)
.L_10:
        /*001c*/ 	.word	0x00000000
        /*0020*/ 	.short	0x0009
        /*0022*/ 	.short	0x0040
        /*0024*/ 	.byte	0x00, 0xf4, 0x21, 0x00


	//----- nvinfo : EIATTR_KPARAM_INFO
	.align		4
.L_11:
        /*0028*/ 	.byte	0x04, 0x17
        /*002a*/ 	.short	(.L_13 - .L_12)
.L_12:
        /*002c*/ 	.word	0x00000000
        /*0030*/ 	.short	0x0008
        /*0032*/ 	.short	0x0038
        /*0034*/ 	.byte	0x00, 0xf0, 0x21, 0x00


	//----- nvinfo : EIATTR_KPARAM_INFO
	.align		4
.L_13:
        /*0038*/ 	.byte	0x04, 0x17
        /*003a*/ 	.short	(.L_15 - .L_14)
.L_14:
        /*003c*/ 	.word	0x00000000
        /*0040*/ 	.short	0x0007
        /*0042*/ 	.short	0x0030
        /*0044*/ 	.byte	0x00, 0xf0, 0x21, 0x00


	//----- nvinfo : EIATTR_KPARAM_INFO
	.align		4
.L_15:
        /*0048*/ 	.byte	0x04, 0x17
        /*004a*/ 	.short	(.L_17 - .L_16)
.L_16:
        /*004c*/ 	.word	0x00000000
        /*0050*/ 	.short	0x0006
        /*0052*/ 	.short	0x0028
        /*0054*/ 	.byte	0x00, 0xf0, 0x21, 0x00


	//----- nvinfo : EIATTR_KPARAM_INFO
	.align		4
.L_17:
        /*0058*/ 	.byte	0x04, 0x17
        /*005a*/ 	.short	(.L_19 - .L_18)
.L_18:
        /*005c*/ 	.word	0x00000000
        /*0060*/ 	.short	0x0005
        /*0062*/ 	.short	0x0020
        /*0064*/ 	.byte	0x00, 0xf0, 0x11, 0x00


	//----- nvinfo : EIATTR_KPARAM_INFO
	.align		4
.L_19:
        /*0068*/ 	.byte	0x04, 0x17
        /*006a*/ 	.short	(.L_21 - .L_20)
.L_20:
        /*006c*/ 	.word	0x00000000
        /*0070*/ 	.short	0x0004
        /*0072*/ 	.short	0x001c
        /*0074*/ 	.byte	0x00, 0xf0, 0x11, 0x00


	//----- nvinfo : EIATTR_KPARAM_INFO
	.align		4
.L_21:
        /*0078*/ 	.byte	0x04, 0x17
        /*007a*/ 	.short	(.L_23 - .L_22)
.L_22:
        /*007c*/ 	.word	0x00000000
        /*0080*/ 	.short	0x0003
        /*0082*/ 	.short	0x0018
        /*0084*/ 	.byte	0x00, 0xf0, 0x11, 0x00


	//----- nvinfo : EIATTR_KPARAM_INFO
	.align		4
.L_23:
        /*0088*/ 	.byte	0x04, 0x17
        /*008a*/ 	.short	(.L_25 - .L_24)
.L_24:
        /*008c*/ 	.word	0x00000000
        /*0090*/ 	.short	0x0002
        /*0092*/ 	.short	0x0010
        /*0094*/ 	.byte	0x00, 0xf4, 0x21, 0x00


	//----- nvinfo : EIATTR_KPARAM_INFO
	.align		4
.L_25:
        /*0098*/ 	.byte	0x04, 0x17
        /*009a*/ 	.short	(.L_27 - .L_26)
.L_26:
        /*009c*/ 	.word	0x00000000
        /*00a0*/ 	.short	0x0001
        /*00a2*/ 	.short	0x0008
        /*00a4*/ 	.byte	0x00, 0xf4, 0x21, 0x00


	//----- nvinfo : EIATTR_KPARAM_INFO
	.align		4
.L_27:
        /*00a8*/ 	.byte	0x04, 0x17
        /*00aa*/ 	.short	(.L_29 - .L_28)
.L_28:
        /*00ac*/ 	.word	0x00000000
        /*00b0*/ 	.short	0x0000
        /*00b2*/ 	.short	0x0000
        /*00b4*/ 	.byte	0x00, 0xf4, 0x21, 0x00


	//----- nvinfo : EIATTR_SPARSE_MMA_MASK
	.align		4
.L_29:
        /*00b8*/ 	.byte	0x03, 0x50
        /*00ba*/ 	.short	0x0000


	//----- nvinfo : EIATTR_MAXREG_COUNT
	.align		4
        /*00bc*/ 	.byte	0x03, 0x1b
        /*00be*/ 	.short	0x00ff


	//----- nvinfo : EIATTR_NUM_BARRIERS
	.align		4
        /*00c0*/ 	.byte	0x02, 0x4c
        /*00c2*/ 	.byte	0x01
	.zero		1


	//----- nvinfo : EIATTR_ANNOTATIONS
	.align		4
        /*00c4*/ 	.byte	0x04, 0x55
        /*00c6*/ 	.short	(.L_31 - .L_30)


	//   ....[0]....
.L_30:
        /*00c8*/ 	.word	0x00000001
        /*00cc*/ 	.byte	0xa0, 0x10, 0x00, 0x00, 0x01, 0x00, 0x00, 0x00, 0xe0, 0x10, 0x00, 0x00, 0x01, 0x00, 0x00, 0x00
        /* <DEDUP_REMOVED lines=162> */
        /*0afc*/ 	.byte	0x20, 0x3d, 0x00, 0x00, 0x01, 0x00, 0x00, 0x00, 0x40, 0x3d, 0x00, 0x00


	//----- nvinfo : EIATTR_MERCURY_ISA_VERSION
	.align		4
.L_31:
        /*0b08*/ 	.byte	0x03, 0x5f
        /*0b0a*/ 	.short	0x0101


	//----- nvinfo : EIATTR_INT_WARP_WIDE_INSTR_OFFSETS
	.align		4
        /*0b0c*/ 	.byte	0x04, 0x31
        /*0b0e*/ 	.short	(.L_33 - .L_32)


	//   ....[0]....
.L_32:
        /*0b10*/ 	.word	0x00001b80


	//   ....[1]....
        /*0b14*/ 	.word	0x00001ba0


	//   ....[2]....
        /*0b18*/ 	.word	0x00001bb0


	//   ....[3]....
        /*0b1c*/ 	.word	0x00001bc0


	//   ....[4]....
        /*0b20*/ 	.word	0x00001cd0


	//   ....[5]....
        /*0b24*/ 	.word	0x000028a0


	//   ....[6]....
        /*0b28*/ 	.word	0x000028b0


	//   ....[7]....
        /*0b2c*/ 	.word	0x00002920


	//   ....[8]....
        /*0b30*/ 	.word	0x00002930


	//   ....[9]....
        /*0b34*/ 	.word	0x00004610


	//   ....[10]....
        /*0b38*/ 	.word	0x00004620


	//----- nvinfo : EIATTR_COOP_GROUP_MASK_REGIDS
	.align		4
.L_33:
        /*0b3c*/ 	.byte	0x04, 0x29
        /*0b3e*/ 	.short	(.L_35 - .L_34)


	//   ....[0]....
.L_34:
        /*0b40*/ 	.word	0xffffffff


	//   ....[1]....
        /*0b44*/ 	.word	0xffffffff


	//   ....[2]....
        /*0b48*/ 	.word	0xffffffff


	//----- nvinfo : EIATTR_COOP_GROUP_INSTR_OFFSETS
	.align		4
.L_35:
        /*0b4c*/ 	.byte	0x04, 0x28
        /*0b4e*/ 	.short	(.L_37 - .L_36)


	//   ....[0]....
.L_36:
        /*0b50*/ 	.word	0x00000160


	//   ....[1]....
        /*0b54*/ 	.word	0x000006f0


	//   ....[2]....
        /*0b58*/ 	.word	0x00000cc0


	//----- nvinfo : EIATTR_MBARRIER_INSTR_OFFSETS
	.align		4
.L_37:
        /*0b5c*/ 	.byte	0x04, 0x39
        /*0b5e*/ 	.short	(.L_39 - .L_38)


	//   ....[0]....
.L_38:
        /*0b60*/ 	.word	0x00001d30
        /*0b64*/ 	.word	0x000000ff
        /*0b68*/ 	.word	0x00030000
        /*0b6c*/ 	.short	0x0100
        /*0b6e*/ 	.byte	0x20
	.zero		1


	//   ....[1]....
        /*0b70*/ 	.word	0x00001d70
        /*0b74*/ 	.word	0x000000ff
        /*0b78*/ 	.word	0x00030008
        /*0b7c*/ 	.short	0x0100
        /*0b7e*/ 	.byte	0x20
	.zero		1


	//   ....[2]....
        /*0b80*/ 	.word	0x00001d90
        /*0b84*/ 	.word	0x000000ff
        /*0b88*/ 	.word	0x00030010
        /*0b8c*/ 	.short	0x0100
        /*0b8e*/ 	.byte	0x20
	.zero		1


	//   ....[3]....
        /*0b90*/ 	.word	0x00001db0
        /*0b94*/ 	.word	0x000000ff
        /*0b98*/ 	.word	0x00030018
        /*0b9c*/ 	.short	0x0100
        /*0b9e*/ 	.byte	0x20
	.zero		1


	//   ....[4]....
        /*0ba0*/ 	.word	0x000029e0
        /*0ba4*/ 	.word	0x000000ff
        /*0ba8*/ 	.word	0x00030000
        /*0bac*/ 	.short	0x010a
        /*0bae*/ 	.byte	0x18
	.zero		1


	//   ....[5]....
        /*0bb0*/ 	.word	0x00003810
        /*0bb4*/ 	.word	0x000000ff
        /*0bb8*/ 	.word	0x00030000
        /*0bbc*/ 	.short	0x0108
        /*0bbe*/ 	.byte	0x20
	.zero		1


	//   ....[6]....
        /*0bc0*/ 	.word	0x00003880
        /*0bc4*/ 	.word	0x000000ff
        /*0bc8*/ 	.word	0x00030008
        /*0bcc*/ 	.short	0x0108
        /*0bce*/ 	.byte	0x20
	.zero		1


	//   ....[7]....
        /*0bd0*/ 	.word	0x000038f0
        /*0bd4*/ 	.word	0x000000ff
        /*0bd8*/ 	.word	0x00030010
        /*0bdc*/ 	.short	0x0108
        /*0bde*/ 	.byte	0x20
	.zero		1


	//   ....[8]....
        /*0be0*/ 	.word	0x00003ce0
        /*0be4*/ 	.word	0x000000ff
        /*0be8*/ 	.word	0x00030018
        /*0bec*/ 	.short	0x0108
        /*0bee*/ 	.byte	0x20
	.zero		1


	//   ....[9]....
        /*0bf0*/ 	.word	0x00004ec0
        /*0bf4*/ 	.word	0x000000ff
        /*0bf8*/ 	.word	0x00030000
        /*0bfc*/ 	.short	0x010a
        /*0bfe*/ 	.byte	0x18
	.zero		1


	//----- nvinfo : EIATTR_NUM_MBARRIERS
	.align		4
.L_39:
        /*0c00*/ 	.byte	0x03, 0x38
        /*0c02*/ 	.short	0x0004


	//----- nvinfo : EIATTR_EXIT_INSTR_OFFSETS
	.align		4
        /*0c04*/ 	.byte	0x04, 0x1c
        /*0c06*/ 	.short	(.L_41 - .L_40)


	//   ....[0]....
.L_40:
        /*0c08*/ 	.word	0x00004eb0


	//----- nvinfo : EIATTR_REQNTID
	.align		4
.L_41:
        /*0c0c*/ 	.byte	0x04, 0x10
        /*0c0e*/ 	.short	(.L_43 - .L_42)
.L_42:
        /*0c10*/ 	.word	0x00000080
        /*0c14*/ 	.word	0x00000001
        /*0c18*/ 	.word	0x00000001


	//----- nvinfo : EIATTR_CRS_STACK_SIZE
	.align		4
.L_43:
        /*0c1c*/ 	.byte	0x04, 0x1e
        /*0c1e*/ 	.short	(.L_45 - .L_44)
.L_44:
        /*0c20*/ 	.word	0x00000000


	//----- nvinfo : EIATTR_CBANK_PARAM_SIZE
	.align		4
.L_45:
        /*0c24*/ 	.byte	0x03, 0x19
        /*0c26*/ 	.short	0x0050


	//----- nvinfo : EIATTR_PARAM_CBANK
	.align		4
        /*0c28*/ 	.byte	0x04, 0x0a
        /*0c2a*/ 	.short	(.L_47 - .L_46)
	.align		4
.L_46:
        /*0c2c*/ 	.word	index@(.nv.constant0.gluon_wgmma)
        /*0c30*/ 	.short	0x0210
        /*0c32*/ 	.short	0x0050


	//----- nvinfo : EIATTR_SW_WAR
	.align		4
.L_47:
        /*0c34*/ 	.byte	0x04, 0x36
        /*0c36*/ 	.short	(.L_49 - .L_48)
.L_48:
        /*0c38*/ 	.word	0x00000008
.L_49:


//--------------------- .nv.callgraph             --------------------------
	.section	.nv.callgraph,"",@"SHT_CUDA_CALLGRAPH"
	.align	4
	.sectionentsize	8
	.align		4
        /*0000*/ 	.word	0x00000000
	.align		4
        /*0004*/ 	.word	0xffffffff
	.align		4
        /*0008*/ 	.word	0x00000000
	.align		4
        /*000c*/ 	.word	0xfffffffe
	.align		4
        /*0010*/ 	.word	0x00000000
	.align		4
        /*0014*/ 	.word	0xfffffffd
	.align		4
        /*0018*/ 	.word	0x00000000
	.align		4
        /*001c*/ 	.word	0xfffffffc


//--------------------- .text.gluon_wgmma         --------------------------
	.section	.text.gluon_wgmma,"ax",@progbits
	.align	128
        .global         gluon_wgmma
        .type           gluon_wgmma,@function
        .size           gluon_wgmma,(.L_x_53 - gluon_wgmma)
        .other          gluon_wgmma,@"STO_CUDA_ENTRY STV_DEFAULT"
gluon_wgmma:
.text.gluon_wgmma:
[----:B------:R-:W1:Y:S01]  /*0000*/  LDC R1, c[0x0][0x28] ;  /* 0x00000a00ff017b82 */ /* 0x000e620000000800 */
[----:B------:R-:W2:Y:S07]  /*0010*/  S2R R7, SR_TID.X ;  /* 0x0000000000077919 */ /* 0x000eae0000002100 */
[----:B------:R-:W3:Y:S01]  /*0020*/  S2UR UR6, SR_CgaCtaId ;  /* 0x00000000000679c3 */ /* 0x000ee20000008800 */
[----:B------:R-:W-:Y:S01]  /*0030*/  UMOV UR32, 0x400 ;  /* 0x0000040000207882 */ /* 0x000fe20000000000 */
[----:B------:R-:W-:Y:S01]  /*0040*/  ULDC UR8, c[0x0][0xc] ;  /* 0x0000030000087ab9 */ /* 0x000fe20000000800 */
[----:B------:R-:W-:Y:S01]  /*0050*/  ULDC.64 UR12, c[0x0][0x250] ;  /* 0x00009400000c7ab9 */ /* 0x000fe20000000a00 */
[----:B------:R-:W-:Y:S01]  /*0060*/  UMOV UR35, URZ ;  /* 0x0000003f00237c82 */ /* 0x000fe20008000000 */
[----:B------:R-:W-:Y:S01]  /*0070*/  BSSY B0, `(.L_x_0) ;  /* 0x000001e000007945 */ /* 0x000fe20003800000 */
[----:B-1----:R-:W-:-:S02]  /*0080*/  VIADD R1, R1, 0xfffffe00 ;  /* 0xfffffe0001017836 */ /* 0x002fc40000000000 */
[----:B------:R-:W1:Y:S08]  /*0090*/  LDC R12, c[0x0][0x230] ;  /* 0x00008c00ff0c7b82 */ /* 0x000e700000000800 */
[----:B------:R-:W-:Y:S08]  /*00a0*/  S2UR UR4, SR_CTAID.Y ;  /* 0x00000000000479c3 */ /* 0x000ff00000002600 */
[----:B------:R-:W4:Y:S01]  /*00b0*/  S2UR UR7, SR_CTAID.Z ;  /* 0x00000000000779c3 */ /* 0x000f220000002700 */
[----:B---3--:R-:W-:-:S03]  /*00c0*/  ULEA UR32, UR6, UR32, 0x18 ;  /* 0x0000002006207291 */ /* 0x008fc6000f8ec03f */
[----:B------:R-:W-:Y:S01]  /*00d0*/  ULDC UR6, c[0x0][0x10] ;  /* 0x0000040000067ab9 */ /* 0x000fe20000000800 */
[----:B--2---:R-:W-:-:S03]  /*00e0*/  LOP3.LUT R2, R7, 0x7f, RZ, 0xc0, !PT ;  /* 0x0000007f07027812 */ /* 0x004fc600078ec0ff */
[----:B------:R-:W2:Y:S01]  /*00f0*/  S2UR UR5, SR_CTAID.X ;  /* 0x00000000000579c3 */ /* 0x000ea20000002500 */
[----:B-1----:R-:W-:Y:S01]  /*0100*/  VIADD R6, R12, 0xffffffff ;  /* 0xffffffff0c067836 */ /* 0x002fe20000000000 */
[C---:B------:R-:W-:Y:S02]  /*0110*/  ISETP.GE.U32.AND P0, PT, R2.reuse, 0x20, PT ;  /* 0x000000200200780c */ /* 0x040fe40003f06070 */
[C---:B------:R-:W-:Y:S02]  /*0120*/  ISETP.NE.U32.AND P2, PT, R2.reuse, RZ, PT ;  /* 0x000000ff0200720c */ /* 0x040fe40003f45070 */
[----:B------:R-:W-:Y:S02]  /*0130*/  LEA R0, R2, UR32, 0x2 ;  /* 0x0000002002007c11 */ /* 0x000fe4000f8e10ff */
[----:B------:R-:W1:Y:S07]  /*0140*/  LDC R8, c[0x0][0x228] ;  /* 0x00008a00ff087b82 */ /* 0x000e6e0000000800 */
[----:B------:R3:W-:Y:S01]  /*0150*/  @!P0 STS [R0], RZ ;  /* 0x000000ff00008388 */ /* 0x0007e20000000800 */
[----:B------:R-:W-:-:S03]  /*0160*/  NOP ;  /* 0x0000000000007918 */ /* 0x000fc60000000000 */
[----:B------:R3:W-:Y:S01]  /*0170*/  @!P2 STS [UR32+0x20], R6 ;  /* 0x00002006ff00a988 */ /* 0x0007e20008000820 */
[----:B----4-:R-:W-:-:S04]  /*0180*/  UIMAD UR6, UR7, UR6, UR4 ;  /* 0x00000006070672a4 */ /* 0x010fc8000f8e0204 */
[----:B--2---:R-:W-:-:S04]  /*0190*/  UIMAD UR6, UR6, UR8, UR5 ;  /* 0x00000008060672a4 */ /* 0x004fc8000f8e0205 */
[----:B------:R-:W-:Y:S01]  /*01a0*/  UIMAD UR10, UR6, 0x180, URZ ;  /* 0x00000180060a78a4 */ /* 0x000fe2000f8e023f */
[----:B-1----:R-:W-:-:S03]  /*01b0*/  VIADD R8, R8, 0xffffffff ;  /* 0xffffffff08087836 */ /* 0x002fc60000000000 */
[----:B------:R-:W-:-:S04]  /*01c0*/  UIADD3 UR6, UP0, UR10, UR12, URZ ;  /* 0x0000000c0a067290 */ /* 0x000fc8000ff1e03f */
[----:B------:R-:W-:Y:S01]  /*01d0*/  ULEA.HI.X.SX32 UR7, UR10, UR13, 0x1, UP0 ;  /* 0x0000000d0a077291 */ /* 0x000fe200080f0e3f */
[----:B---3--:R-:W-:Y:S11]  /*01e0*/  @P2 BRA `(.L_x_1) ;  /* 0x0000000000182947 */ /* 0x008ff60003800000 */
[----:B------:R-:W1:Y:S01]  /*01f0*/  LDS R3, [UR32+0x8] ;  /* 0x00000820ff037984 */ /* 0x000e620008000800 */
[----:B------:R-:W2:Y:S01]  /*0200*/  LDC.64 R10, c[0x0][0x210] ;  /* 0x00008400ff0a7b82 */ /* 0x000ea20000000a00 */
[----:B------:R-:W-:Y:S02]  /*0210*/  IMAD.MOV.U32 R4, RZ, RZ, 0x70 ;  /* 0x00000070ff047424 */ /* 0x000fe400078e00ff */
[----:B--2---:R2:W-:Y:S03]  /*0220*/  STS.64 [UR32], R10 ;  /* 0x0000000aff007988 */ /* 0x0045e60008000a20 */
[----:B-1----:R-:W-:-:S05]  /*0230*/  LOP3.LUT R3, R3, 0x10, R4, 0xd8, !PT ;  /* 0x0000001003037812 */ /* 0x002fca00078ed804 */
[----:B------:R2:W-:Y:S02]  /*0240*/  STS [UR32+0x8], R3 ;  /* 0x00000803ff007988 */ /* 0x0005e40008000820 */
.L_x_1:
[----:B------:R-:W-:Y:S05]  /*0250*/  BSYNC B0 ;  /* 0x0000000000007941 */ /* 0x000fea0003800000 */
.L_x_0:
[----:B------:R-:W-:Y:S04]  /*0260*/  BSSY B0, `(.L_x_2) ;  /* 0x000000a000007945 */ /* 0x000fe80003800000 */
[----:B------:R-:W-:Y:S05]  /*0270*/  @P2 BRA `(.L_x_3) ;  /* 0x0000000000202947 */ /* 0x000fea0003800000 */
[----:B--2---:R-:W1:Y:S01]  /*0280*/  LDS R3, [UR32+0x34] ;  /* 0x00003420ff037984 */ /* 0x004e620008000800 */
[----:B------:R-:W-:Y:S02]  /*0290*/  IMAD.MOV.U32 R4, RZ, RZ, 0x7f000000 ;  /* 0x7f000000ff047424 */ /* 0x000fe400078e00ff */
[----:B------:R-:W-:Y:S01]  /*02a0*/  @!P2 IMAD.MOV.U32 R5, RZ, RZ, 0xff ;  /* 0x000000ffff05a424 */ /* 0x000fe200078e00ff */
[----:B------:R-:W2:Y:S02]  /*02b0*/  @!P2 LDS R10, [UR32+0x38] ;  /* 0x00003820ff0aa984 */ /* 0x000ea40008000800 */
[----:B-1----:R-:W-:Y:S02]  /*02c0*/  LOP3.LUT R3, R3, 0xff000000, R4, 0xb8, !PT ;  /* 0xff00000003037812 */ /* 0x002fe400078eb804 */
[----:B--2---:R-:W-:-:S03]  /*02d0*/  @!P2 LOP3.LUT R4, R10, 0xff, R5, 0xb8, !PT ;  /* 0x000000ff0a04a812 */ /* 0x004fc600078eb805 */
[----:B------:R1:W-:Y:S04]  /*02e0*/  STS [UR32+0x34], R3 ;  /* 0x00003403ff007988 */ /* 0x0003e80008000820 */
[----:B------:R1:W-:Y:S02]  /*02f0*/  @!P2 STS [UR32+0x38], R4 ;  /* 0x00003804ff00a988 */ /* 0x0003e40008000820 */
.L_x_3:
[----:B------:R-:W-:Y:S05]  /*0300*/  BSYNC B0 ;  /* 0x0000000000007941 */ /* 0x000fea0003800000 */
.L_x_2:
[----:B------:R-:W-:Y:S04]  /*0310*/  BSSY B0, `(.L_x_4) ;  /* 0x000000a000007945 */ /* 0x000fe80003800000 */
[----:B------:R-:W-:Y:S05]  /*0320*/  @P2 BRA `(.L_x_5) ;  /* 0x0000000000202947 */ /* 0x000fea0003800000 */
[----:B-12---:R-:W1:Y:S01]  /*0330*/  LDS R3, [UR32+0x1c] ;  /* 0x00001c20ff037984 */ /* 0x006e620008000800 */
[----:B------:R-:W2:Y:S03]  /*0340*/  LDC.64 R4, c[0x0][0x238] ;  /* 0x00008e00ff047b82 */ /* 0x000ea60000000a00 */
[----:B------:R3:W-:Y:S01]  /*0350*/  STS [UR32+0x24], R8 ;  /* 0x00002408ff007988 */ /* 0x0007e20008000820 */
[--C-:B--2---:R-:W-:Y:S02]  /*0360*/  SHF.R.U32.HI R10, RZ, 0x4, R5.reuse ;  /* 0x00000004ff0a7819 */ /* 0x104fe40000011605 */
[----:B------:R-:W-:-:S05]  /*0370*/  SHF.R.U64 R4, R4, 0x4, R5 ;  /* 0x0000000404047819 */ /* 0x000fca0000001205 */
[----:B------:R3:W-:Y:S01]  /*0380*/  STS [UR32+0xc], R4 ;  /* 0x00000c04ff007988 */ /* 0x0007e20008000820 */
[----:B-1----:R-:W-:-:S05]  /*0390*/  LOP3.LUT R3, R3, 0xf, R10, 0xb8, !PT ;  /* 0x0000000f03037812 */ /* 0x002fca00078eb80a */
[----:B------:R3:W-:Y:S02]  /*03a0*/  STS [UR32+0x1c], R3 ;  /* 0x00001c03ff007988 */ /* 0x0007e40008000820 */
.L_x_5:
[----:B------:R-:W-:Y:S05]  /*03b0*/  BSYNC B0 ;  /* 0x0000000000007941 */ /* 0x000fea0003800000 */
.L_x_4:
[----:B------:R-:W-:Y:S04]  /*03c0*/  BSSY B1, `(.L_x_6) ;  /* 0x000001d000017945 */ /* 0x000fe80003800000 */
[----:B------:R-:W-:Y:S04]  /*03d0*/  BSSY B0, `(.L_x_7) ;  /* 0x0000018000007945 */ /* 0x000fe80003800000 */
[----:B------:R-:W-:Y:S05]  /*03e0*/  @P2 BRA `(.L_x_8) ;  /* 0x00000000001c2947 */ /* 0x000fea0003800000 */
[----:B-123--:R-:W1:Y:S02]  /*03f0*/  LDS R3, [UR32+0x34] ;  /* 0x00003420ff037984 */ /* 0x00ee640008000800 */
[----:B-1----:R-:W-:-:S05]  /*0400*/  LOP3.LUT R3, R3, 0x7, RZ, 0xb8, !PT ;  /* 0x0000000703037812 */ /* 0x002fca00078eb8ff */
[----:B------:R1:W-:Y:S01]  /*0410*/  STS [UR32+0x34], R3 ;  /* 0x00003403ff007988 */ /* 0x0003e20008000820 */
[----:B------:R-:W-:Y:S05]  /*0420*/  @P2 BRA `(.L_x_9) ;  /* 0x00000000001c2947 */ /* 0x000fea0003800000 */
[----:B-1----:R-:W1:Y:S02]  /*0430*/  LDS R3, [UR32+0x34] ;  /* 0x00003420ff037984 */ /* 0x002e640008000800 */
[----:B-1----:R-:W-:-:S05]  /*0440*/  LOP3.LUT R3, R3, 0x38, RZ, 0xb8, !PT ;  /* 0x0000003803037812 */ /* 0x002fca00078eb8ff */
[----:B------:R4:W-:Y:S02]  /*0450*/  STS [UR32+0x34], R3 ;  /* 0x00003403ff007988 */ /* 0x0009e40008000820 */
.L_x_8:
[----:B------:R-:W-:Y:S05]  /*0460*/  @P2 BRA `(.L_x_10) ;  /* 0x00000000001c2947 */ /* 0x000fea0003800000 */
[----:B-1234-:R-:W1:Y:S02]  /*0470*/  LDS R3, [UR32+0x8] ;  /* 0x00000820ff037984 */ /* 0x01ee640008000800 */
[----:B-1----:R-:W-:-:S05]  /*0480*/  LOP3.LUT R3, R3, 0x780, RZ, 0xb8, !PT ;  /* 0x0000078003037812 */ /* 0x002fca00078eb8ff */
[----:B------:R2:W-:Y:S02]  /*0490*/  STS [UR32+0x8], R3 ;  /* 0x00000803ff007988 */ /* 0x0005e40008000820 */
.L_x_9:
[----:B------:R-:W-:Y:S05]  /*04a0*/  @P2 BRA `(.L_x_11) ;  /* 0x0000000000282947 */ /* 0x000fea0003800000 */
[----:B-12---:R-:W1:Y:S02]  /*04b0*/  LDS R3, [UR32+0x8] ;  /* 0x00000820ff037984 */ /* 0x006e640008000800 */
[----:B-1----:R-:W-:-:S05]  /*04c0*/  LOP3.LUT R3, R3, 0x1800, RZ, 0xb8, !PT ;  /* 0x0000180003037812 */ /* 0x002fca00078eb8ff */
[----:B------:R1:W-:Y:S02]  /*04d0*/  STS [UR32+0x8], R3 ;  /* 0x00000803ff007988 */ /* 0x0003e40008000820 */
.L_x_10:
[----:B------:R-:W-:Y:S05]  /*04e0*/  @P2 BREAK B0 ;  /* 0x0000000000002942 */ /* 0x000fea0003800000 */
[----:B------:R-:W-:Y:S05]  /*04f0*/  @P2 BRA `(.L_x_12) ;  /* 0x0000000000242947 */ /* 0x000fea0003800000 */
[----:B-1-3--:R-:W1:Y:S01]  /*0500*/  LDS R4, [UR32+0x8] ;  /* 0x00000820ff047984 */ /* 0x00ae620008000800 */
[----:B--2-4-:R-:W-:-:S05]  /*0510*/  IMAD.MOV.U32 R3, RZ, RZ, 0x6000 ;  /* 0x00006000ff037424 */ /* 0x014fca00078e00ff */
[----:B-1----:R-:W-:-:S04]  /*0520*/  LOP3.LUT R3, R4, 0x6000, R3, 0xd8, !PT ;  /* 0x0000600004037812 */ /* 0x002fc800078ed803 */
[----:B------:R-:W-:-:S05]  /*0530*/  LOP3.LUT R3, R3, 0x400000, RZ, 0xb8, !PT ;  /* 0x0040000003037812 */ /* 0x000fca00078eb8ff */
[----:B------:R3:W-:Y:S02]  /*0540*/  STS [UR32+0x8], R3 ;  /* 0x00000803ff007988 */ /* 0x0007e40008000820 */
.L_x_11:
[----:B------:R-:W-:Y:S05]  /*0550*/  BSYNC B0 ;  /* 0x0000000000007941 */ /* 0x000fea0003800000 */
.L_x_7:
[----:B-123--:R-:W1:Y:S02]  /*0560*/  @!P2 LDS R3, [UR32+0x8] ;  /* 0x00000820ff03a984 */ /* 0x00ee640008000800 */
[----:B-1----:R-:W-:-:S05]  /*0570*/  @!P2 LOP3.LUT R3, R3, 0x8000, RZ, 0xb8, !PT ;  /* 0x000080000303a812 */ /* 0x002fca00078eb8ff */
[----:B------:R1:W-:Y:S02]  /*0580*/  @!P2 STS [UR32+0x8], R3 ;  /* 0x00000803ff00a988 */ /* 0x0003e40008000820 */
.L_x_12:
[----:B------:R-:W-:Y:S05]  /*0590*/  BSYNC B1 ;  /* 0x0000000000017941 */ /* 0x000fea0003800000 */
.L_x_6:
[----:B------:R-:W-:Y:S05]  /*05a0*/  WARPSYNC.ALL ;  /* 0x0000000000007948 */ /* 0x000fea0003800000 */
[----:B------:R-:W-:Y:S05]  /*05b0*/  @P0 BRA `(.L_x_13) ;  /* 0x0000000000280947 */ /* 0x000fea0003800000 */
[----:B-1234-:R-:W1:Y:S01]  /*05c0*/  S2R R3, SR_LANEID ;  /* 0x0000000000037919 */ /* 0x01ee620000000000 */
[----:B------:R-:W-:Y:S05]  /*05d0*/  WARPSYNC.ALL ;  /* 0x0000000000007948 */ /* 0x000fea0003800000 */
[----:B-1----:R-:W-:-:S05]  /*05e0*/  IMAD.SHL.U32 R3, R3, 0x4, RZ ;  /* 0x0000000403037824 */ /* 0x002fca00078e00ff */
[----:B------:R-:W1:Y:S01]  /*05f0*/  LDS R9, [R3+UR32] ;  /* 0x0000002003097984 */ /* 0x000e620008000800 */
[----:B------:R-:W-:-:S05]  /*0600*/  IADD3 R4, P1, R3, UR6, RZ ;  /* 0x0000000603047c10 */ /* 0x000fca000ff3e0ff */
[----:B------:R-:W-:-:S05]  /*0610*/  IMAD.X R5, RZ, RZ, UR7, P1 ;  /* 0x00000007ff057e24 */ /* 0x000fca00088e06ff */
[----:B-1----:R1:W5:Y:S01]  /*0620*/  ATOMG.E.EXCH.STRONG.GPU PT, RZ, [R4], R9 ;  /* 0x0000000904ff73a8 */ /* 0x00236200041ee100 */
[----:B------:R-:W-:-:S04]  /*0630*/  DEPBAR {5,4,3,2,1,0} ;  /* 0x0000003f0000791a */ /* 0x000fc80000000000 */
[----:B------:R1:W-:Y:S01]  /*0640*/  UTMACCTL.IV [UR6] ;  /* 0x00000000060079b9 */ /* 0x0003e20008000000 */
[----:B------:R-:W-:Y:S01]  /*0650*/  NOP ;  /* 0x0000000000007918 */ /* 0x000fe20000000000 */
.L_x_13:
[----:B------:R-:W-:Y:S05]  /*0660*/  @P0 BRA `(.L_x_14) ;  /* 0x00000000000c0947 */ /* 0x000fea0003800000 */
[----:B------:R0:W-:Y:S01]  /*0670*/  UTMACMDFLUSH ;  /* 0x00000000000079b7 */ /* 0x0001e20000000000 */
[----:B------:R-:W-:Y:S05]  /*0680*/  @P0 BRA `(.L_x_14) ;  /* 0x0000000000040947 */ /* 0x000fea0003800000 */
[----:B------:R-:W-:-:S04]  /*0690*/  DEPBAR.LE SB0, 0x0 ;  /* 0x000080000000791a */ /* 0x000fc80000000000 */
.L_x_14:
[----:B------:R-:W-:Y:S05]  /*06a0*/  WARPSYNC.ALL ;  /* 0x0000000000007948 */ /* 0x000fea0003800000 */
[----:B-----5:R-:W-:Y:S06]  /*06b0*/  BAR.SYNC.DEFER_BLOCKING 0x0 ;  /* 0x0000000000007b1d */ /* 0x020fec0000010000 */
[----:B------:R-:W-:Y:S02]  /*06c0*/  BSSY B1, `(.L_x_15) ;  /* 0x000000b000017945 */ /* 0x000fe40003800000 */
[----:B------:R-:W-:Y:S06]  /*06d0*/  BAR.SYNC.DEFER_BLOCKING 0x0 ;  /* 0x0000000000007b1d */ /* 0x000fec0000010000 */
[----:B------:R1:W-:Y:S01]  /*06e0*/  @!P0 STS [R0], RZ ;  /* 0x000000ff00008388 */ /* 0x0003e20000000800 */
[----:B------:R-:W-:Y:S01]  /*06f0*/  NOP ;  /* 0x0000000000007918 */ /* 0x000fe20000000000 */
[----:B------:R-:W-:Y:S05]  /*0700*/  @P2 BRA `(.L_x_16) ;  /* 0x0000000000182947 */ /* 0x000fea0003800000 */
[----:B-1234-:R-:W1:Y:S01]  /*0710*/  LDS R3, [UR32+0x8] ;  /* 0x00000820ff037984 */ /* 0x01ee620008000800 */
[----:B------:R-:W2:Y:S01]  /*0720*/  LDC.64 R10, c[0x0][0x218] ;  /* 0x00008600ff0a7b82 */ /* 0x000ea20000000a00 */
[----:B------:R-:W-:Y:S02]  /*0730*/  IMAD.MOV.U32 R4, RZ, RZ, 0x70 ;  /* 0x00000070ff047424 */ /* 0x000fe400078e00ff */
[----:B--2---:R2:W-:Y:S03]  /*0740*/  STS.64 [UR32], R10 ;  /* 0x0000000aff007988 */ /* 0x0045e60008000a20 */
[----:B-1----:R-:W-:-:S05]  /*0750*/  LOP3.LUT R3, R3, 0x10, R4, 0xd8, !PT ;  /* 0x0000001003037812 */ /* 0x002fca00078ed804 */
[----:B------:R2:W-:Y:S02]  /*0760*/  STS [UR32+0x8], R3 ;  /* 0x00000803ff007988 */ /* 0x0005e40008000820 */
.L_x_16:
[----:B-1----:R-:W-:Y:S05]  /*0770*/  BSYNC B1 ;  /* 0x0000000000017941 */ /* 0x002fea0003800000 */
.L_x_15:
[----:B------:R-:W-:Y:S04]  /*0780*/  BSSY B2, `(.L_x_17) ;  /* 0x000000f000027945 */ /* 0x000fe80003800000 */
[----:B------:R-:W-:Y:S04]  /*0790*/  BSSY B1, `(.L_x_18) ;  /* 0x000000c000017945 */ /* 0x000fe80003800000 */
[----:B------:R-:W-:Y:S05]  /*07a0*/  @P2 BRA `(.L_x_19) ;  /* 0x0000000000282947 */ /* 0x000fea0003800000 */
[----:B--234-:R-:W1:Y:S01]  /*07b0*/  LDS R3, [UR32+0x34] ;  /* 0x00003420ff037984 */ /* 0x01ce620008000800 */
[----:B------:R-:W-:Y:S01]  /*07c0*/  IMAD.MOV.U32 R4, RZ, RZ, 0x7f000000 ;  /* 0x7f000000ff047424 */ /* 0x000fe200078e00ff */
[----:B------:R-:W-:Y:S05]  /*07d0*/  @P2 BREAK B1 ;  /* 0x0000000000012942 */ /* 0x000fea0003800000 */
[----:B-1----:R-:W-:-:S05]  /*07e0*/  LOP3.LUT R3, R3, 0xff000000, R4, 0xb8, !PT ;  /* 0xff00000003037812 */ /* 0x002fca00078eb804 */
[----:B------:R1:W-:Y:S01]  /*07f0*/  STS [UR32+0x34], R3 ;  /* 0x00003403ff007988 */ /* 0x0003e20008000820 */
[----:B------:R-:W-:Y:S05]  /*0800*/  @P2 BRA `(.L_x_20) ;  /* 0x0000000000182947 */ /* 0x000fea0003800000 */
[----:B------:R-:W2:Y:S01]  /*0810*/  LDS R4, [UR32+0x38] ;  /* 0x00003820ff047984 */ /* 0x000ea20008000800 */
[----:B-1----:R-:W-:-:S05]  /*0820*/  IMAD.MOV.U32 R3, RZ, RZ, 0x7f ;  /* 0x0000007fff037424 */ /* 0x002fca00078e00ff */
[----:B--2---:R-:W-:-:S05]  /*0830*/  LOP3.LUT R3, R4, 0xff, R3, 0xb8, !PT ;  /* 0x000000ff04037812 */ /* 0x004fca00078eb803 */
[----:B------:R1:W-:Y:S02]  /*0840*/  STS [UR32+0x38], R3 ;  /* 0x00003803ff007988 */ /* 0x0003e40008000820 */
.L_x_19:
[----:B------:R-:W-:Y:S05]  /*0850*/  BSYNC B1 ;  /* 0x0000000000017941 */ /* 0x000fea0003800000 */
.L_x_18:
[----:B------:R1:W-:Y:S02]  /*0860*/  @!P2 STS [UR32+0x20], R6 ;  /* 0x00002006ff00a988 */ /* 0x0003e40008000820 */
.L_x_20:
[----:B------:R-:W-:Y:S05]  /*0870*/  BSYNC B2 ;  /* 0x0000000000027941 */ /* 0x000fea0003800000 */
.L_x_17:
[----:B------:R-:W-:Y:S05]  /*0880*/  WARPSYNC.ALL ;  /* 0x0000000000007948 */ /* 0x000fea0003800000 */
[----:B-1234-:R-:W1:Y:S01]  /*0890*/  LDC R3, c[0x0][0x22c] ;  /* 0x00008b00ff037b82 */ /* 0x01ee620000000800 */
[----:B------:R-:W-:Y:S01]  /*08a0*/  BSSY B2, `(.L_x_21) ;  /* 0x000000b000027945 */ /* 0x000fe20003800000 */
[----:B-1----:R-:W-:-:S03]  /*08b0*/  VIADD R3, R3, 0xffffffff ;  /* 0xffffffff03037836 */ /* 0x002fc60000000000 */
[----:B------:R-:W-:Y:S05]  /*08c0*/  @P2 BRA `(.L_x_22) ;  /* 0x0000000000202947 */ /* 0x000fea0003800000 */
[----:B------:R-:W1:Y:S01]  /*08d0*/  LDS R4, [UR32+0x1c] ;  /* 0x00001c20ff047984 */ /* 0x000e620008000800 */
[----:B------:R-:W2:Y:S03]  /*08e0*/  LDC.64 R10, c[0x0][0x240] ;  /* 0x00009000ff0a7b82 */ /* 0x000ea60000000a00 */
[----:B------:R3:W-:Y:S01]  /*08f0*/  STS [UR32+0x24], R3 ;  /* 0x00002403ff007988 */ /* 0x0007e20008000820 */
[--C-:B--2---:R-:W-:Y:S02]  /*0900*/  SHF.R.U32.HI R9, RZ, 0x4, R11.reuse ;  /* 0x00000004ff097819 */ /* 0x104fe4000001160b */
[----:B------:R-:W-:-:S05]  /*0910*/  SHF.R.U64 R5, R10, 0x4, R11 ;  /* 0x000000040a057819 */ /* 0x000fca000000120b */
[----:B------:R3:W-:Y:S01]  /*0920*/  STS [UR32+0xc], R5 ;  /* 0x00000c05ff007988 */ /* 0x0007e20008000820 */
[----:B-1----:R-:W-:-:S05]  /*0930*/  LOP3.LUT R4, R4, 0xf, R9, 0xb8, !PT ;  /* 0x0000000f04047812 */ /* 0x002fca00078eb809 */
[----:B------:R3:W-:Y:S02]  /*0940*/  STS [UR32+0x1c], R4 ;  /* 0x00001c04ff007988 */ /* 0x0007e40008000820 */
.L_x_22:
[----:B------:R-:W-:Y:S05]  /*0950*/  BSYNC B2 ;  /* 0x0000000000027941 */ /* 0x000fea0003800000 */
.L_x_21:
[----:B------:R-:W-:Y:S04]  /*0960*/  BSSY B3, `(.L_x_23) ;  /* 0x000001d000037945 */ /* 0x000fe80003800000 */
[----:B------:R-:W-:Y:S04]  /*0970*/  BSSY B2, `(.L_x_24) ;  /* 0x0000018000027945 */ /* 0x000fe80003800000 */
[----:B------:R-:W-:Y:S05]  /*0980*/  @P2 BRA `(.L_x_25) ;  /* 0x00000000001c2947 */ /* 0x000fea0003800000 */
[----:B---3--:R-:W1:Y:S02]  /*0990*/  LDS R4, [UR32+0x34] ;  /* 0x00003420ff047984 */ /* 0x008e640008000800 */
[----:B-1----:R-:W-:-:S05]  /*09a0*/  LOP3.LUT R4, R4, 0x7, RZ, 0xb8, !PT ;  /* 0x0000000704047812 */ /* 0x002fca00078eb8ff */
[----:B------:R1:W-:Y:S01]  /*09b0*/  STS [UR32+0x34], R4 ;  /* 0x00003404ff007988 */ /* 0x0003e20008000820 */
[----:B------:R-:W-:Y:S05]  /*09c0*/  @P2 BRA `(.L_x_26) ;  /* 0x00000000001c2947 */ /* 0x000fea0003800000 */
[----:B-1----:R-:W1:Y:S02]  /*09d0*/  LDS R4, [UR32+0x34] ;  /* 0x00003420ff047984 */ /* 0x002e640008000800 */
[----:B-1----:R-:W-:-:S05]  /*09e0*/  LOP3.LUT R4, R4, 0x38, RZ, 0xb8, !PT ;  /* 0x0000003804047812 */ /* 0x002fca00078eb8ff */
[----:B------:R1:W-:Y:S02]  /*09f0*/  STS [UR32+0x34], R4 ;  /* 0x00003404ff007988 */ /* 0x0003e40008000820 */
.L_x_25:
[----:B------:R-:W-:Y:S05]  /*0a00*/  @P2 BRA `(.L_x_27) ;  /* 0x00000000001c2947 */ /* 0x000fea0003800000 */
[----:B-1-3--:R-:W1:Y:S02]  /*0a10*/  LDS R4, [UR32+0x8] ;  /* 0x00000820ff047984 */ /* 0x00ae640008000800 */
[----:B-1----:R-:W-:-:S05]  /*0a20*/  LOP3.LUT R4, R4, 0x780, RZ, 0xb8, !PT ;  /* 0x0000078004047812 */ /* 0x002fca00078eb8ff */
[----:B------:R2:W-:Y:S02]  /*0a30*/  STS [UR32+0x8], R4 ;  /* 0x00000804ff007988 */ /* 0x0005e40008000820 */
.L_x_26:
[----:B------:R-:W-:Y:S05]  /*0a40*/  @P2 BRA `(.L_x_28) ;  /* 0x0000000000282947 */ /* 0x000fea0003800000 */
[----:B-12---:R-:W1:Y:S02]  /*0a50*/  LDS R4, [UR32+0x8] ;  /* 0x00000820ff047984 */ /* 0x006e640008000800 */
[----:B-1----:R-:W-:-:S05]  /*0a60*/  LOP3.LUT R4, R4, 0x1800, RZ, 0xb8, !PT ;  /* 0x0000180004047812 */ /* 0x002fca00078eb8ff */
[----:B------:R2:W-:Y:S02]  /*0a70*/  STS [UR32+0x8], R4 ;  /* 0x00000804ff007988 */ /* 0x0005e40008000820 */
.L_x_27:
[----:B------:R-:W-:Y:S05]  /*0a80*/  @P2 BREAK B2 ;  /* 0x0000000000022942 */ /* 0x000fea0003800000 */
[----:B------:R-:W-:Y:S05]  /*0a90*/  @P2 BRA `(.L_x_29) ;  /* 0x0000000000242947 */ /* 0x000fea0003800000 */
[----:B-123--:R-:W1:Y:S01]  /*0aa0*/  LDS R4, [UR32+0x8] ;  /* 0x00000820ff047984 */ /* 0x00ee620008000800 */
[----:B------:R-:W-:-:S05]  /*0ab0*/  IMAD.MOV.U32 R5, RZ, RZ, 0x6000 ;  /* 0x00006000ff057424 */ /* 0x000fca00078e00ff */
[----:B-1----:R-:W-:-:S04]  /*0ac0*/  LOP3.LUT R4, R4, 0x6000, R5, 0xd8, !PT ;  /* 0x0000600004047812 */ /* 0x002fc800078ed805 */
[----:B------:R-:W-:-:S05]  /*0ad0*/  LOP3.LUT R4, R4, 0x400000, RZ, 0xb8, !PT ;  /* 0x0040000004047812 */ /* 0x000fca00078eb8ff */
[----:B------:R3:W-:Y:S02]  /*0ae0*/  STS [UR32+0x8], R4 ;  /* 0x00000804ff007988 */ /* 0x0007e40008000820 */
.L_x_28:
[----:B------:R-:W-:Y:S05]  /*0af0*/  BSYNC B2 ;  /* 0x0000000000027941 */ /* 0x000fea0003800000 */
.L_x_24:
[----:B-123--:R-:W1:Y:S02]  /*0b00*/  @!P2 LDS R4, [UR32+0x8] ;  /* 0x00000820ff04a984 */ /* 0x00ee640008000800 */
[----:B-1----:R-:W-:-:S05]  /*0b10*/  @!P2 LOP3.LUT R4, R4, 0x8000, RZ, 0xb8, !PT ;  /* 0x000080000404a812 */ /* 0x002fca00078eb8ff */
[----:B------:R4:W-:Y:S02]  /*0b20*/  @!P2 STS [UR32+0x8], R4 ;  /* 0x00000804ff00a988 */ /* 0x0009e40008000820 */
.L_x_29:
[----:B------:R-:W-:Y:S05]  /*0b30*/  BSYNC B3 ;  /* 0x0000000000037941 */ /* 0x000fea0003800000 */
.L_x_23:
[----:B------:R-:W-:Y:S05]  /*0b40*/  WARPSYNC.ALL ;  /* 0x0000000000007948 */ /* 0x000fea0003800000 */
[----:B------:R-:W-:-:S04]  /*0b50*/  UIADD3 UR9, UR10, 0x80, URZ ;  /* 0x000000800a097890 */ /* 0x000fc8000fffe03f */
[----:B------:R-:W-:-:S04]  /*0b60*/  UIADD3 UR8, UP0, UR9, UR12, URZ ;  /* 0x0000000c09087290 */ /* 0x000fc8000ff1e03f */
[----:B------:R-:W-:Y:S01]  /*0b70*/  ULEA.HI.X.SX32 UR9, UR9, UR13, 0x1, UP0 ;  /* 0x0000000d09097291 */ /* 0x000fe200080f0e3f */
[----:B------:R-:W-:Y:S11]  /*0b80*/  @P0 BRA `(.L_x_30) ;  /* 0x0000000000280947 */ /* 0x000ff60003800000 */
        /* <DEDUP_REMOVED lines=10> */
.L_x_30:
[----:B------:R-:W-:Y:S05]  /*0c30*/  @P0 BRA `(.L_x_31) ;  /* 0x00000000000c0947 */ /* 0x000fea0003800000 */
[----:B------:R0:W-:Y:S01]  /*0c40*/  UTMACMDFLUSH ;  /* 0x00000000000079b7 */ /* 0x0001e20000000000 */
[----:B------:R-:W-:Y:S05]  /*0c50*/  @P0 BRA `(.L_x_31) ;  /* 0x0000000000040947 */ /* 0x000fea0003800000 */
[----:B------:R-:W-:-:S04]  /*0c60*/  DEPBAR.LE SB0, 0x0 ;  /* 0x000080000000791a */ /* 0x000fc80000000000 */
.L_x_31:
[----:B------:R-:W-:Y:S05]  /*0c70*/  WARPSYNC.ALL ;  /* 0x0000000000007948 */ /* 0x000fea0003800000 */
[----:B-----5:R-:W-:Y:S06]  /*0c80*/  BAR.SYNC.DEFER_BLOCKING 0x0 ;  /* 0x0000000000007b1d */ /* 0x020fec0000010000 */
[----:B------:R-:W-:Y:S02]  /*0c90*/  BSSY B3, `(.L_x_32) ;  /* 0x000000b000037945 */ /* 0x000fe40003800000 */
[----:B------:R-:W-:Y:S06]  /*0ca0*/  BAR.SYNC.DEFER_BLOCKING 0x0 ;  /* 0x0000000000007b1d */ /* 0x000fec0000010000 */
[----:B------:R1:W-:Y:S01]  /*0cb0*/  @!P0 STS [R0], RZ ;  /* 0x000000ff00008388 */ /* 0x0003e20000000800 */
[----:B------:R-:W-:Y:S01]  /*0cc0*/  NOP ;  /* 0x0000000000007918 */ /* 0x000fe20000000000 */
[----:B------:R-:W-:Y:S05]  /*0cd0*/  @P2 BRA `(.L_x_33) ;  /* 0x0000000000182947 */ /* 0x000fea0003800000 */
[----:B-1----:R-:W1:Y:S01]  /*0ce0*/  LDS R0, [UR32+0x8] ;  /* 0x00000820ff007984 */ /* 0x002e620008000800 */
[----:B------:R-:W5:Y:S01]  /*0cf0*/  LDC.64 R10, c[0x0][0x220] ;  /* 0x00008800ff0a7b82 */ /* 0x000f620000000a00 */
[----:B---3--:R-:W-:Y:S02]  /*0d00*/  IMAD.MOV.U32 R5, RZ, RZ, 0x70 ;  /* 0x00000070ff057424 */ /* 0x008fe400078e00ff */
[----:B-----5:R3:W-:Y:S03]  /*0d10*/  STS.64 [UR32], R10 ;  /* 0x0000000aff007988 */ /* 0x0207e60008000a20 */
[----:B-1----:R-:W-:-:S05]  /*0d20*/  LOP3.LUT R0, R0, 0x10, R5, 0xd8, !PT ;  /* 0x0000001000007812 */ /* 0x002fca00078ed805 */
[----:B------:R3:W-:Y:S02]  /*0d30*/  STS [UR32+0x8], R0 ;  /* 0x00000800ff007988 */ /* 0x0007e40008000820 */
.L_x_33:
[----:B-1----:R-:W-:Y:S05]  /*0d40*/  BSYNC B3 ;  /* 0x0000000000037941 */ /* 0x002fea0003800000 */
.L_x_32:
[----:B------:R-:W-:Y:S04]  /*0d50*/  BSSY B3, `(.L_x_34) ;  /* 0x0000033000037945 */ /* 0x000fe80003800000 */
[----:B------:R-:W-:Y:S04]  /*0d60*/  BSSY B4, `(.L_x_35) ;  /* 0x000002e000047945 */ /* 0x000fe80003800000 */
[----:B------:R-:W-:Y:S05]  /*0d70*/  @P2 BRA `(.L_x_36) ;  /* 0x0000000000242947 */ /* 0x000fea0003800000 */
[----:B---3--:R-:W1:Y:S01]  /*0d80*/  LDS R0, [UR32+0x34] ;  /* 0x00003420ff007984 */ /* 0x008e620008000800 */
[----:B------:R-:W-:-:S05]  /*0d90*/  IMAD.MOV.U32 R5, RZ, RZ, 0x7f000000 ;  /* 0x7f000000ff057424 */ /* 0x000fca00078e00ff */
[----:B-1----:R-:W-:-:S05]  /*0da0*/  LOP3.LUT R0, R0, 0xff000000, R5, 0xb8, !PT ;  /* 0xff00000000007812 */ /* 0x002fca00078eb805 */
[----:B------:R1:W-:Y:S01]  /*0db0*/  STS [UR32+0x34], R0 ;  /* 0x00003400ff007988 */ /* 0x0003e20008000820 */
[----:B------:R-:W-:Y:S05]  /*0dc0*/  @P2 BRA `(.L_x_37) ;  /* 0x0000000000182947 */ /* 0x000fea0003800000 */
[----:B-1----:R-:W1:Y:S01]  /*0dd0*/  LDS R0, [UR32+0x38] ;  /* 0x00003820ff007984 */ /* 0x002e620008000800 */
[----:B------:R-:W-:-:S05]  /*0de0*/  IMAD.MOV.U32 R5, RZ, RZ, 0xff ;  /* 0x000000ffff057424 */ /* 0x000fca00078e00ff */
[----:B-1----:R-:W-:-:S05]  /*0df0*/  LOP3.LUT R0, R0, 0xff, R5, 0xb8, !PT ;  /* 0x000000ff00007812 */ /* 0x002fca00078eb805 */
[----:B------:R1:W-:Y:S02]  /*0e00*/  STS [UR32+0x38], R0 ;  /* 0x00003800ff007988 */ /* 0x0003e40008000820 */
.L_x_36:
[----:B------:R-:W-:Y:S05]  /*0e10*/  @P2 BRA `(.L_x_38) ;  /* 0x00000000000c2947 */ /* 0x000fea0003800000 */
[----:B------:R1:W-:Y:S02]  /*0e20*/  STS [UR32+0x20], R3 ;  /* 0x00002003ff007988 */ /* 0x0003e40008000820 */
.L_x_37:
[----:B------:R-:W-:Y:S05]  /*0e30*/  @P2 BRA `(.L_x_39) ;  /* 0x0000000000242947 */ /* 0x000fea0003800000 */
[----:B------:R1:W-:Y:S02]  /*0e40*/  STS [UR32+0x24], R8 ;  /* 0x00002408ff007988 */ /* 0x0003e40008000820 */
.L_x_38:
[----:B------:R-:W-:Y:S05]  /*0e50*/  @P2 BRA `(.L_x_40) ;  /* 0x00000000002c2947 */ /* 0x000fea0003800000 */
[----:B-1-3--:R-:W1:Y:S01]  /*0e60*/  LDS R0, [UR32+0x1c] ;  /* 0x00001c20ff007984 */ /* 0x00ae620008000800 */
[----:B------:R-:W3:Y:S02]  /*0e70*/  LDC.64 R8, c[0x0][0x248] ;  /* 0x00009200ff087b82 */ /* 0x000ee40000000a00 */
[--C-:B---3--:R-:W-:Y:S02]  /*0e80*/  SHF.R.U32.HI R5, RZ, 0x4, R9.reuse ;  /* 0x00000004ff057819 */ /* 0x108fe40000011609 */
[----:B------:R-:W-:-:S05]  /*0e90*/  SHF.R.U64 R3, R8, 0x4, R9 ;  /* 0x0000000408037819 */ /* 0x000fca0000001209 */
[----:B------:R3:W-:Y:S01]  /*0ea0*/  STS [UR32+0xc], R3 ;  /* 0x00000c03ff007988 */ /* 0x0007e20008000820 */
[----:B-1----:R-:W-:-:S05]  /*0eb0*/  LOP3.LUT R0, R0, 0xf, R5, 0xb8, !PT ;  /* 0x0000000f00007812 */ /* 0x002fca00078eb805 */
[----:B------:R3:W-:Y:S02]  /*0ec0*/  STS [UR32+0x1c], R0 ;  /* 0x00001c00ff007988 */ /* 0x0007e40008000820 */
.L_x_39:
[----:B------:R-:W-:Y:S05]  /*0ed0*/  @P2 BRA `(.L_x_41) ;  /* 0x00000000001c2947 */ /* 0x000fea0003800000 */
[----:B-1-3--:R-:W1:Y:S02]  /*0ee0*/  LDS R0, [UR32+0x34] ;  /* 0x00003420ff007984 */ /* 0x00ae640008000800 */
[----:B-1----:R-:W-:-:S05]  /*0ef0*/  LOP3.LUT R0, R0, 0x7, RZ, 0xb8, !PT ;  /* 0x0000000700007812 */ /* 0x002fca00078eb8ff */
[----:B------:R1:W-:Y:S02]  /*0f00*/  STS [UR32+0x34], R0 ;  /* 0x00003400ff007988 */ /* 0x0003e40008000820 */
.L_x_40:
[----:B------:R-:W-:Y:S05]  /*0f10*/  @P2 BRA `(.L_x_42) ;  /* 0x00000000001c2947 */ /* 0x000fea0003800000 */
[----:B-1-3--:R-:W1:Y:S02]  /*0f20*/  LDS R0, [UR32+0x34] ;  /* 0x00003420ff007984 */ /* 0x00ae640008000800 */
[----:B-1----:R-:W-:-:S05]  /*0f30*/  LOP3.LUT R0, R0, 0x38, RZ, 0xb8, !PT ;  /* 0x0000003800007812 */ /* 0x002fca00078eb8ff */
[----:B------:R1:W-:Y:S02]  /*0f40*/  STS [UR32+0x34], R0 ;  /* 0x00003400ff007988 */ /* 0x0003e40008000820 */
.L_x_41:
[----:B------:R-:W-:Y:S05]  /*0f50*/  @P2 BRA `(.L_x_43) ;  /* 0x00000000001c2947 */ /* 0x000fea0003800000 */
[----:B-1-3--:R-:W1:Y:S02]  /*0f60*/  LDS R0, [UR32+0x8] ;  /* 0x00000820ff007984 */ /* 0x00ae640008000800 */
[----:B-1----:R-:W-:-:S05]  /*0f70*/  LOP3.LUT R0, R0, 0x780, RZ, 0xb8, !PT ;  /* 0x0000078000007812 */ /* 0x002fca00078eb8ff */
[----:B------:R1:W-:Y:S02]  /*0f80*/  STS [UR32+0x8], R0 ;  /* 0x00000800ff007988 */ /* 0x0003e40008000820 */
.L_x_42:
[----:B------:R-:W-:Y:S05]  /*0f90*/  @P2 BRA `(.L_x_44) ;  /* 0x0000000000282947 */ /* 0x000fea0003800000 */
[----:B-1-3--:R-:W1:Y:S02]  /*0fa0*/  LDS R0, [UR32+0x8] ;  /* 0x00000820ff007984 */ /* 0x00ae640008000800 */
[----:B-1----:R-:W-:-:S05]  /*0fb0*/  LOP3.LUT R0, R0, 0x1800, RZ, 0xb8, !PT ;  /* 0x0000180000007812 */ /* 0x002fca00078eb8ff */
[----:B------:R1:W-:Y:S02]  /*0fc0*/  STS [UR32+0x8], R0 ;  /* 0x00000800ff007988 */ /* 0x0003e40008000820 */
.L_x_43:
[----:B------:R-:W-:Y:S05]  /*0fd0*/  @P2 BREAK B4 ;  /* 0x0000000000042942 */ /* 0x000fea0003800000 */
[----:B------:R-:W-:Y:S05]  /*0fe0*/  @P2 BRA `(.L_x_45) ;  /* 0x0000000000242947 */ /* 0x000fea0003800000 */
[----:B-1-3--:R-:W1:Y:S01]  /*0ff0*/  LDS R0, [UR32+0x8] ;  /* 0x00000820ff007984 */ /* 0x00ae620008000800 */
[----:B------:R-:W-:-:S05]  /*1000*/  IMAD.MOV.U32 R3, RZ, RZ, 0x6000 ;  /* 0x00006000ff037424 */ /* 0x000fca00078e00ff */
[----:B-1----:R-:W-:-:S04]  /*1010*/  LOP3.LUT R0, R0, 0x6000, R3, 0xd8, !PT ;  /* 0x0000600000007812 */ /* 0x002fc800078ed803 */
[----:B------:R-:W-:-:S05]  /*1020*/  LOP3.LUT R0, R0, 0x400000, RZ, 0xb8, !PT ;  /* 0x0040000000007812 */ /* 0x000fca00078eb8ff */
[----:B------:R1:W-:Y:S02]  /*1030*/  STS [UR32+0x8], R0 ;  /* 0x00000800ff007988 */ /* 0x0003e40008000820 */
.L_x_44:
[----:B------:R-:W-:Y:S05]  /*1040*/  BSYNC B4 ;  /* 0x0000000000047941 */ /* 0x000fea0003800000 */
.L_x_35:
[----:B-1-3--:R-:W1:Y:S02]  /*1050*/  @!P2 LDS R0, [UR32+0x8] ;  /* 0x00000820ff00a984 */ /* 0x00ae640008000800 */
[----:B-1----:R-:W-:-:S05]  /*1060*/  @!P2 LOP3.LUT R0, R0, 0x8000, RZ, 0xb8, !PT ;  /* 0x000080000000a812 */ /* 0x002fca00078eb8ff */
[----:B------:R1:W-:Y:S02]  /*1070*/  @!P2 STS [UR32+0x8], R0 ;  /* 0x00000800ff00a988 */ /* 0x0003e40008000820 */
.L_x_45:
[----:B------:R-:W-:Y:S05]  /*1080*/  BSYNC B3 ;  /* 0x0000000000037941 */ /* 0x000fea0003800000 */
.L_x_34:
[----:B------:R-:W-:Y:S05]  /*1090*/  WARPSYNC.ALL ;  /* 0x0000000000007948 */ /* 0x000fea0003800000 */
[----:B------:R1:W-:Y:S01]  /*10a0*/  STL [R1], RZ ;  /* 0x000000ff01007387 */ /* 0x0003e20000100800 */
[----:B------:R-:W-:Y:S01]  /*10b0*/  UIADD3 UR11, UR10, 0x100, URZ ;  /* 0x000001000a0b7890 */ /* 0x000fe2000fffe03f */
[----:B------:R-:W-:Y:S02]  /*10c0*/  ISETP.GE.AND P1, PT, R12, 0x1, PT ;  /* 0x000000010c00780c */ /* 0x000fe40003f26270 */
[----:B------:R-:W-:Y:S01]  /*10d0*/  CS2R R152, SRZ ;  /* 0x0000000000987805 */ /* 0x000fe2000001ff00 */
[----:B------:R1:W-:Y:S01]  /*10e0*/  STL [R1+0x4], RZ ;  /* 0x000004ff01007387 */ /* 0x0003e20000100800 */
[----:B------:R-:W-:Y:S01]  /*10f0*/  UIADD3 UR10, UP0, UR11, UR12, URZ ;  /* 0x0000000c0b0a7290 */ /* 0x000fe2000ff1e03f */
[----:B------:R-:W-:-:S02]  /*1100*/  CS2R R154, SRZ ;  /* 0x00000000009a7805 */ /* 0x000fc4000001ff00 */
[----:B------:R-:W-:Y:S01]  /*1110*/  CS2R R156, SRZ ;  /* 0x00000000009c7805 */ /* 0x000fe2000001ff00 */
[----:B------:R1:W-:Y:S01]  /*1120*/  STL [R1+0x8], RZ ;  /* 0x000008ff01007387 */ /* 0x0003e20000100800 */
[----:B------:R-:W-:Y:S01]  /*1130*/  ULEA.HI.X.SX32 UR11, UR11, UR13, 0x1, UP0 ;  /* 0x0000000d0b0b7291 */ /* 0x000fe200080f0e3f */
[----:B------:R-:W-:Y:S02]  /*1140*/  CS2R R158, SRZ ;  /* 0x00000000009e7805 */ /* 0x000fe4000001ff00 */
[----:B------:R-:W-:Y:S01]  /*1150*/  CS2R R160, SRZ ;  /* 0x0000000000a07805 */ /* 0x000fe2000001ff00 */
[----:B------:R1:W-:Y:S01]  /*1160*/  STL [R1+0xc], RZ ;  /* 0x00000cff01007387 */ /* 0x0003e20000100800 */
[----:B------:R-:W-:Y:S02]  /*1170*/  CS2R R162, SRZ ;  /* 0x0000000000a27805 */ /* 0x000fe4000001ff00 */
[----:B------:R-:W-:Y:S02]  /*1180*/  CS2R R164, SRZ ;  /* 0x0000000000a47805 */ /* 0x000fe4000001ff00 */
[----:B------:R-:W-:Y:S01]  /*1190*/  CS2R R166, SRZ ;  /* 0x0000000000a67805 */ /* 0x000fe2000001ff00 */
[----:B------:R1:W-:Y:S01]  /*11a0*/  STL [R1+0x10], RZ ;  /* 0x000010ff01007387 */ /* 0x0003e20000100800 */
[----:B------:R-:W-:-:S02]  /*11b0*/  CS2R R168, SRZ ;  /* 0x0000000000a87805 */ /* 0x000fc4000001ff00 */
        /* <DEDUP_REMOVED lines=99> */
[----:B------:R-:W-:-:S03]  /*17f0*/  IMAD.MOV.U32 R62, RZ, RZ, RZ ;  /* 0x000000ffff3e7224 */ /* 0x000fc600078e00ff */
[----:B------:R1:W-:Y:S04]  /*1800*/  STL [R1+0x78], RZ ;  /* 0x000078ff01007387 */ /* 0x0003e80000100800 */
        /* <DEDUP_REMOVED lines=32> */
[----:B------:R1:W-:Y:S01]  /*1a10*/  STL [R1+0xfc], RZ ;  /* 0x0000fcff01007387 */ /* 0x0003e20000100800 */
[----:B------:R-:W-:Y:S05]  /*1a20*/  @P0 BRA `(.L_x_46) ;  /* 0x0000000000280947 */ /* 0x000fea0003800000 */
[----:B-1-3--:R-:W1:Y:S01]  /*1a30*/  S2R R0, SR_LANEID ;  /* 0x0000000000007919 */ /* 0x00ae620000000000 */
[----:B------:R-:W-:Y:S05]  /*1a40*/  WARPSYNC.ALL ;  /* 0x0000000000007948 */ /* 0x000fea0003800000 */
[----:B-1----:R-:W-:-:S05]  /*1a50*/  IMAD.SHL.U32 R0, R0, 0x4, RZ ;  /* 0x0000000400007824 */ /* 0x002fca00078e00ff */
[----:B------:R-:W1:Y:S01]  /*1a60*/  LDS R3, [R0+UR32] ;  /* 0x0000002000037984 */ /* 0x000e620008000800 */
[----:B--2-4-:R-:W-:-:S05]  /*1a70*/  IADD3 R4, P3, R0, UR10, RZ ;  /* 0x0000000a00047c10 */ /* 0x014fca000ff7e0ff */
[----:B------:R-:W-:-:S05]  /*1a80*/  IMAD.X R5, RZ, RZ, UR11, P3 ;  /* 0x0000000bff057e24 */ /* 0x000fca00098e06ff */
[----:B-1----:R1:W5:Y:S01]  /*1a90*/  ATOMG.E.EXCH.STRONG.GPU PT, RZ, [R4], R3 ;  /* 0x0000000304ff73a8 */ /* 0x00236200041ee100 */
[----:B------:R-:W-:-:S04]  /*1aa0*/  DEPBAR {5,4,3,2,1,0} ;  /* 0x0000003f0000791a */ /* 0x000fc80000000000 */
[----:B------:R1:W-:Y:S01]  /*1ab0*/  UTMACCTL.IV [UR10] ;  /* 0x000000000a0079b9 */ /* 0x0003e20008000000 */
[----:B------:R-:W-:Y:S01]  /*1ac0*/  NOP ;  /* 0x0000000000007918 */ /* 0x000fe20000000000 */
.L_x_46:
[----:B------:R-:W-:Y:S05]  /*1ad0*/  @P0 BRA `(.L_x_47) ;  /* 0x00000000000c0947 */ /* 0x000fea0003800000 */
[----:B------:R0:W-:Y:S01]  /*1ae0*/  UTMACMDFLUSH ;  /* 0x00000000000079b7 */ /* 0x0001e20000000000 */
[----:B------:R-:W-:Y:S05]  /*1af0*/  @P0 BRA `(.L_x_47) ;  /* 0x0000000000040947 */ /* 0x000fea0003800000 */
[----:B------:R-:W-:-:S04]  /*1b00*/  DEPBAR.LE SB0, 0x0 ;  /* 0x000080000000791a */ /* 0x000fc80000000000 */
.L_x_47:
[----:B------:R-:W-:Y:S05]  /*1b10*/  WARPSYNC.ALL ;  /* 0x0000000000007948 */ /* 0x000fea0003800000 */
[----:B-----5:R-:W-:Y:S01]  /*1b20*/  BAR.SYNC.DEFER_BLOCKING 0x0 ;  /* 0x0000000000007b1d */ /* 0x020fe20000010000 */
[----:B------:R-:W-:Y:S01]  /*1b30*/  USHF.L.U32 UR19, UR5, 0x8, URZ ;  /* 0x0000000805137899 */ /* 0x000fe2000800063f */
[----:B------:R-:W-:Y:S01]  /*1b40*/  IMAD.MOV.U32 R63, RZ, RZ, RZ ;  /* 0x000000ffff3f7224 */ /* 0x000fe200078e00ff */
[----:B------:R-:W-:Y:S01]  /*1b50*/  USHF.L.U32 UR15, UR4, 0x7, URZ ;  /* 0x00000007040f7899 */ /* 0x000fe2000800063f */
[----:B------:R-:W-:Y:S02]  /*1b60*/  CS2R R64, SRZ ;  /* 0x0000000000407805 */ /* 0x000fe4000001ff00 */
[----:B------:R-:W-:Y:S01]  /*1b70*/  CS2R R66, SRZ ;  /* 0x0000000000427805 */ /* 0x000fe2000001ff00 */
[----:B------:R-:W-:Y:S01]  /*1b80*/  VOTEU.ALL UP3, P2 ;  /* 0x00000000003f7886 */ /* 0x000fe20001060000 */
[----:B------:R-:W-:Y:S01]  /*1b90*/  UMOV UR12, 0x1 ;  /* 0x00000001000c7882 */ /* 0x000fe20000000000 */
[----:B------:R-:W-:Y:S01]  /*1ba0*/  VOTEU.ALL UP2, P2 ;  /* 0x00000000003f7886 */ /* 0x000fe20001040000 */
[----:B------:R-:W-:Y:S01]  /*1bb0*/  VOTEU.ALL UP1, P2 ;  /* 0x00000000003f7886 */ /* 0x000fe20001020000 */
[----:B------:R-:W-:Y:S01]  /*1bc0*/  VOTEU.ALL UP0, P2 ;  /* 0x00000000003f7886 */ /* 0x000fe20001000000 */
[----:B------:R-:W-:-:S04]  /*1bd0*/  @!UP3 UIADD3 UR16, -UR12, 0x100000, URZ ;  /* 0x001000000c10b890 */ /* 0x000fc8000fffe13f */
[----:B------:R-:W-:Y:S02]  /*1be0*/  @!UP3 USHF.L.U32 UR17, UR16, 0xb, URZ ;  /* 0x0000000b1011b899 */ /* 0x000fe4000800063f */
[----:B------:R-:W-:Y:S01]  /*1bf0*/  @!UP3 USHF.L.U32 UR16, UR16, 0x1, URZ ;  /* 0x000000011010b899 */ /* 0x000fe2000800063f */
[----:B------:R-:W-:Y:S01]  /*1c00*/  CS2R R68, SRZ ;  /* 0x0000000000447805 */ /* 0x000fe2000001ff00 */
        /* <DEDUP_REMOVED lines=12> */
[----:B------:R-:W-:Y:S01]  /*1cd0*/  VOTEU.ALL UP3, P2 ;  /* 0x00000000003f7886 */ /* 0x000fe20001060000 */
[----:B------:R-:W-:Y:S02]  /*1ce0*/  CS2R R76, SRZ ;  /* 0x00000000004c7805 */ /* 0x000fe4000001ff00 */
[----:B------:R-:W-:Y:S02]  /*1cf0*/  CS2R R78, SRZ ;  /* 0x00000000004e7805 */ /* 0x000fe4000001ff00 */
[----:B------:R-:W-:Y:S02]  /*1d00*/  CS2R R80, SRZ ;  /* 0x0000000000507805 */ /* 0x000fe4000001ff00 */
[----:B------:R-:W-:Y:S01]  /*1d10*/  CS2R R82, SRZ ;  /* 0x0000000000527805 */ /* 0x000fe2000001ff00 */
[----:B------:R-:W2:Y:S02]  /*1d20*/  FENCE.VIEW.ASYNC.S ;  /* 0x00000000000073c6 */ /* 0x000ea40000000000 */
[----:B--2---:R2:W3:Y:S02]  /*1d30*/  @!UP2 SYNCS.EXCH.64 URZ, [UR32+0x30000], UR16 ;  /* 0x03000010203fa5b2 */ /* 0x0044e40008000100 */
[----:B---3--:R-:W-:Y:S01]  /*1d40*/  BAR.SYNC.DEFER_BLOCKING 0x0 ;  /* 0x0000000000007b1d */ /* 0x008fe20000010000 */
[----:B------:R-:W-:-:S02]  /*1d50*/  CS2R R84, SRZ ;  /* 0x0000000000547805 */ /* 0x000fc4000001ff00 */
[----:B------:R-:W-:-:S03]  /*1d60*/  CS2R R86, SRZ ;  /* 0x0000000000567805 */ /* 0x000fc6000001ff00 */
[----:B------:R2:W3:Y:S02]  /*1d70*/  @!UP1 SYNCS.EXCH.64 URZ, [UR32+0x30008], UR20 ;  /* 0x03000814203f95b2 */ /* 0x0004e40008000100 */
[----:B---3--:R-:W-:Y:S06]  /*1d80*/  BAR.SYNC.DEFER_BLOCKING 0x0 ;  /* 0x0000000000007b1d */ /* 0x008fec0000010000 */
[----:B------:R2:W3:Y:S02]  /*1d90*/  @!UP0 SYNCS.EXCH.64 URZ, [UR32+0x30010], UR22 ;  /* 0x03001016203f85b2 */ /* 0x0004e40008000100 */
[----:B---3--:R-:W-:Y:S06]  /*1da0*/  BAR.SYNC.DEFER_BLOCKING 0x0 ;  /* 0x0000000000007b1d */ /* 0x008fec0000010000 */
[----:B------:R2:W3:Y:S02]  /*1db0*/  @!UP3 SYNCS.EXCH.64 URZ, [UR32+0x30018], UR12 ;  /* 0x0300180c203fb5b2 */ /* 0x0004e40008000100 */
[----:B--2---:R-:W-:Y:S05]  /*1dc0*/  @!P1 BRA `(.L_x_48) ;  /* 0x0000001800789947 */ /* 0x004fea0003800000 */
[----:B------:R2:W-:Y:S01]  /*1dd0*/  STL [R1], RZ ;  /* 0x000000ff01007387 */ /* 0x0005e20000100800 */
[----:B------:R-:W-:Y:S02]  /*1de0*/  CS2R R152, SRZ ;  /* 0x0000000000987805 */ /* 0x000fe4000001ff00 */
        /* <DEDUP_REMOVED lines=127> */
[----:B------:R-:W-:Y:S01]  /*25e0*/  UMOV UR33, URZ ;  /* 0x0000003f00217c82 */ /* 0x000fe20008000000 */
[----:B------:R-:W-:-:S02]  /*25f0*/  UMOV UR18, URZ ;  /* 0x0000003f00127c82 */ /* 0x000fc40008000000 */
        /* <DEDUP_REMOVED lines=30> */
[----:B------:R2:W-:Y:S02]  /*27e0*/  STL [R1+0xfc], RZ ;  /* 0x0000fcff01007387 */ /* 0x0005e40000100800 */
.L_x_50:
[----:B---3--:R-:W-:Y:S01]  /*27f0*/  BAR.SYNC.DEFER_BLOCKING 0x0 ;  /* 0x0000000000007b1d */ /* 0x008fe20000010000 */
[----:B------:R-:W-:Y:S01]  /*2800*/  ULEA UR24, UR33, UR32, 0x3 ;  /* 0x0000002021187291 */ /* 0x000fe2000f8e183f */
[----:B-1----:R-:W-:Y:S01]  /*2810*/  @!P2 IMAD.MOV.U32 R0, RZ, RZ, 0xc000 ;  /* 0x0000c000ff00a424 */ /* 0x002fe200078e00ff */
[----:B------:R-:W-:Y:S01]  /*2820*/  ELECT P0, URZ, PT ;  /* 0x00000000003f782f */ /* 0x000fe20003800000 */
[----:B------:R-:W-:-:S03]  /*2830*/  ULEA UR16, UR33, UR32, 0xf ;  /* 0x0000002021107291 */ /* 0x000fc6000f8e783f */
[----:B------:R-:W-:Y:S02]  /*2840*/  ISETP.LT.U32.AND P0, PT, R2, 0x20, P0 ;  /* 0x000000200200780c */ /* 0x000fe40000701070 */
[----:B------:R-:W-:Y:S01]  /*2850*/  ELECT P1, URZ, PT ;  /* 0x00000000003f782f */ /* 0x000fe20003820000 */
[----:B------:R-:W-:-:S03]  /*2860*/  ULEA UR12, UR33, UR32, 0xe ;  /* 0x00000020210c7291 */ /* 0x000fc6000f8e703f */
[----:B------:R-:W-:Y:S01]  /*2870*/  ISETP.LT.U32.AND P1, PT, R2, 0x20, P1 ;  /* 0x000000200200780c */ /* 0x000fe20000f21070 */
[----:B------:R-:W-:Y:S01]  /*2880*/  UMOV UR14, UR18 ;  /* 0x00000012000e7c82 */ /* 0x000fe20008000000 */
[----:B------:R-:W-:-:S05]  /*2890*/  UIADD3 UR12, UR12, 0x20000, URZ ;  /* 0x000200000c0c7890 */ /* 0x000fca000fffe03f */
[----:B------:R-:W-:Y:S01]  /*28a0*/  VOTEU.ANY UP0, P0 ;  /* 0x00000000003f7886 */ /* 0x000fe20000000100 */
[----:B------:R-:W-:Y:S01]  /*28b0*/  VOTEU.ANY UP2, P0 ;  /* 0x00000000003f7886 */ /* 0x000fe20000040100 */
[----:B------:R1:W-:Y:S01]  /*28c0*/  @!P2 SYNCS.ARRIVE.TRANS64 RZ, [UR24+0x30000], R0 ;  /* 0x03000000ffffa9a7 */ /* 0x0003e20008000018 */
[----:B------:R3:W-:Y:S06]  /*28d0*/  MEMBAR.ALL.CTA ;  /* 0x0000000000007992 */ /* 0x0007ec0000008000 */
[----:B---3--:R-:W3:Y:S01]  /*28e0*/  FENCE.VIEW.ASYNC.S ;  /* 0x00000000000073c6 */ /* 0x008ee20000000000 */
[----:B------:R-:W-:Y:S01]  /*28f0*/  @UP0 UIADD3 UR17, UR24, 0x30000, URZ ;  /* 0x0003000018110890 */ /* 0x000fe2000fffe03f */
[----:B------:R-:W-:Y:S01]  /*2900*/  @UP0 UMOV UR20, UR6 ;  /* 0x0000000600140c82 */ /* 0x000fe20008000000 */
[----:B------:R-:W-:Y:S01]  /*2910*/  @UP0 UMOV UR21, UR7 ;  /* 0x0000000700150c82 */ /* 0x000fe20008000000 */
[----:B---3--:R-:W-:Y:S01]  /*2920*/  VOTEU.ANY UP1, P1 ;  /* 0x00000000003f7886 */ /* 0x008fe20000820100 */
[----:B------:R-:W-:Y:S01]  /*2930*/  VOTEU.ANY UP3, P1 ;  /* 0x00000000003f7886 */ /* 0x000fe20000860100 */
[----:B-1----:R-:W-:-:S03]  /*2940*/  IMAD.U32 R0, RZ, RZ, UR35 ;  /* 0x00000023ff007e24 */ /* 0x002fc6000f8e00ff */
[----:B------:R-:W-:Y:S01]  /*2950*/  @UP1 UIADD3 UR13, UR24, 0x30000, URZ ;  /* 0x00030000180d1890 */ /* 0x000fe2000fffe03f */
[----:B------:R-:W-:Y:S01]  /*2960*/  @UP1 UMOV UR22, UR8 ;  /* 0x0000000800161c82 */ /* 0x000fe20008000000 */
[----:B------:R-:W-:Y:S01]  /*2970*/  @UP1 UMOV UR23, UR9 ;  /* 0x0000000900171c82 */ /* 0x000fe20008000000 */
[----:B------:R-:W-:Y:S01]  /*2980*/  SHF.L.U32 R0, R0, 0x1f, RZ ;  /* 0x0000001f00007819 */ /* 0x000fe200000006ff */
[----:B------:R-:W-:Y:S06]  /*2990*/  BAR.SYNC.DEFER_BLOCKING 0x0 ;  /* 0x0000000000007b1d */ /* 0x000fec0000010000 */
[----:B------:R1:W-:Y:S02]  /*29a0*/  @UP2 UTMALDG.2D [UR16], [UR20] ;  /* 0x00000010140025b4 */ /* 0x0003e40008008000 */
[----:B------:R-:W-:Y:S06]  /*29b0*/  BAR.SYNC.DEFER_BLOCKING 0x0 ;  /* 0x0000000000007b1d */ /* 0x000fec0000010000 */
[----:B------:R1:W-:Y:S02]  /*29c0*/  @UP3 UTMALDG.2D [UR12], [UR22] ;  /* 0x0000000c160035b4 */ /* 0x0003e40008008000 */
[----:B------:R-:W-:Y:S06]  /*29d0*/  BAR.SYNC.DEFER_BLOCKING 0x0 ;  /* 0x0000000000007b1d */ /* 0x000fec0000010000 */
[----:B------:R-:W3:Y:S02]  /*29e0*/  SYNCS.PHASECHK.TRANS64.TRYWAIT P0, [UR24+0x30000], R0 ;  /* 0x03000000ff0075a7 */ /* 0x000ee40008000158 */
[----:B-1-3--:R-:W-:Y:S05]  /*29f0*/  @!P0 BRA `(.L_x_49) ;  /* 0x0000002400308947 */ /* 0x00afea0003800000 */
.L_x_51:
[----:B------:R-:W-:Y:S01]  /*2a00*/  STL.64 [R1+0x1f8], R86 ;  /* 0x0001f85601007387 */ /* 0x000fe20000100a00 */
[----:B------:R-:W-:Y:S01]  /*2a10*/  USHF.R.U32.HI UR28, URZ, 0x4, UR16 ;  /* 0x000000043f1c7899 */ /* 0x000fe20008011610 */
[----:B------:R-:W1:Y:S02]  /*2a20*/  LDC R0, c[0x0][0x230] ;  /* 0x00008c00ff007b82 */ /* 0x000e640000000800 */
[----:B------:R-:W-:Y:S04]  /*2a30*/  STL.64 [R1+0x1f0], R84 ;  /* 0x0001f05401007387 */ /* 0x000fe80000100a00 */
        /* <DEDUP_REMOVED lines=29> */
[----:B------:R3:W-:Y:S04]  /*2c10*/  STL.64 [R1+0x100], R24 ;  /* 0x0001001801007387 */ /* 0x0007e80000100a00 */
[----:B---3--:R-:W3:Y:S04]  /*2c20*/  LDL.LU.64 R24, [R1] ;  /* 0x0000000001187983 */ /* 0x008ee80000300a00 */
[----:B------:R-:W3:Y:S04]  /*2c30*/  LDL.LU.64 R26, [R1+0x8] ;  /* 0x00000800011a7983 */ /* 0x000ee80000300a00 */
        /* <DEDUP_REMOVED lines=29> */
[----:B------:R-:W3:Y:S01]  /*2e10*/  LDL.LU.64 R86, [R1+0xf8] ;  /* 0x0000f80001567983 */ /* 0x000ee20000300a00 */
[----:B------:R-:W-:-:S02]  /*2e20*/  USHF.R.U32.HI UR30, URZ, 0x4, UR12 ;  /* 0x000000043f1e7899 */ /* 0x000fc4000801160c */
[----:B------:R-:W-:Y:S02]  /*2e30*/  USGXT.U32 UR28, UR28, 0xe ;  /* 0x0000000e1c1c789a */ /* 0x000fe40008000000 */
[----:B------:R-:W-:Y:S01]  /*2e40*/  USGXT.U32 UR30, UR30, 0xe ;  /* 0x0000000e1e1e789a */ /* 0x000fe20008000000 */
[----:B------:R-:W-:Y:S01]  /*2e50*/  UMOV UR29, 0x40000040 ;  /* 0x40000040001d7882 */ /* 0x000fe20000000000 */
[----:B------:R-:W-:Y:S01]  /*2e60*/  UMOV UR31, 0x40000040 ;  /* 0x40000040001f7882 */ /* 0x000fe20000000000 */
[----:B------:R-:W-:Y:S02]  /*2e70*/  UIADD3 UR36, UP0, UR28, 0x2, URZ ;  /* 0x000000021c247890 */ /* 0x000fe4000ff1e03f */
[----:B------:R-:W-:Y:S01]  /*2e80*/  UIADD3 UR38, UP1, UR30, 0x2, URZ ;  /* 0x000000021e267890 */ /* 0x000fe2000ff3e03f */
[----:B------:R-:W-:Y:S01]  /*2e90*/  UMOV UR12, URZ ;  /* 0x0000003f000c7c82 */ /* 0x000fe20008000000 */
[----:B------:R-:W-:Y:S01]  /*2ea0*/  UMOV UR13, URZ ;  /* 0x0000003f000d7c82 */ /* 0x000fe20008000000 */
[----:B------:R-:W-:-:S02]  /*2eb0*/  UIADD3.X UR37, UR12, 0x40000040, URZ, UP0, !UPT ;  /* 0x400000400c257890 */ /* 0x000fc400087fe43f */
[----:B------:R-:W-:Y:S02]  /*2ec0*/  UIADD3.X UR39, UR13, 0x40000040, URZ, UP1, !UPT ;  /* 0x400000400d277890 */ /* 0x000fe40008ffe43f */
[----:B------:R-:W-:Y:S02]  /*2ed0*/  UIADD3.64 UR24, UR36, 0x2, URZ ;  /* 0x0000000224187897 */ /* 0x000fe4000fffe03f */
[----:B------:R-:W-:Y:S02]  /*2ee0*/  UIADD3.64 UR26, UR38, 0x2, URZ ;  /* 0x00000002261a7897 */ /* 0x000fe4000fffe03f */
[----:B------:R-:W-:Y:S02]  /*2ef0*/  UIADD3.64 UR20, UR36, 0x4, URZ ;  /* 0x0000000424147897 */ /* 0x000fe4000fffe03f */
[----:B------:R-:W-:Y:S01]  /*2f00*/  UIADD3.64 UR22, UR38, 0x4, URZ ;  /* 0x0000000426167897 */ /* 0x000fe2000fffe03f */
[----:B---3--:R-:W-:-:S06]  /*2f10*/  WARPGROUP.ARRIVE ;  /* 0x00000000000079c5 */ /* 0x008fcc0000000000 */
[----:B------:R-:W-:Y:S03]  /*2f20*/  QGMMA.64x128x32.F32.E4M3.E4M3 R24, gdesc[UR28], R24, gsb0 ;  /* 0x01e000001c1879f3 */ /* 0x000fe60008000818 */
[----:B------:R-:W-:Y:S02]  /*2f30*/  WARPGROUP.DEPBAR.LE gsb0, 0x0 ;  /* 0x00008000000079c5 */ /* 0x000fe40000010000 */
[----:B------:R-:W-:-:S07]  /*2f40*/  WARPGROUP.ARRIVE ;  /* 0x00000000000079c5 */ /* 0x000fce0000000000 */
[----:B------:R-:W-:Y:S03]  /*2f50*/  QGMMA.64x128x32.F32.E4M3.E4M3 R24, gdesc[UR36], R24, gsb0 ;  /* 0x01e00000241879f3 */ /* 0x000fe60008000818 */
[----:B------:R-:W-:Y:S02]  /*2f60*/  WARPGROUP.DEPBAR.LE gsb0, 0x0 ;  /* 0x00008000000079c5 */ /* 0x000fe40000010000 */
[----:B------:R-:W-:-:S07]  /*2f70*/  WARPGROUP.ARRIVE ;  /* 0x00000000000079c5 */ /* 0x000fce0000000000 */
[----:B------:R-:W-:Y:S01]  /*2f80*/  QGMMA.64x128x32.F32.E4M3.E4M3 R24, gdesc[UR24], R24, gsb0 ;  /* 0x01e00000181879f3 */ /* 0x000fe20008000818 */
[----:B------:R-:W-:Y:S02]  /*2f90*/  UIADD3.64 UR28, UR36, 0x1fe, URZ ;  /* 0x000001fe241c7897 */ /* 0x000fe4000fffe03f */
[----:B------:R-:W-:Y:S02]  /*2fa0*/  WARPGROUP.DEPBAR.LE gsb0, 0x0 ;  /* 0x00008000000079c5 */ /* 0x000fe40000010000 */
[----:B------:R-:W-:-:S07]  /*2fb0*/  WARPGROUP.ARRIVE ;  /* 0x00000000000079c5 */ /* 0x000fce0000000000 */
[----:B------:R-:W-:Y:S01]  /*2fc0*/  QGMMA.64x128x32.F32.E4M3.E4M3 R24, gdesc[UR20], R24, gsb0 ;  /* 0x01e00000141879f3 */ /* 0x000fe20008000818 */
[----:B------:R-:W-:Y:S01]  /*2fd0*/  UIADD3.64 UR40, UR36, 0x200, URZ ;  /* 0x0000020024287897 */ /* 0x000fe2000fffe03f */
[----:B------:R-:W-:Y:S01]  /*2fe0*/  UMOV UR42, UR38 ;  /* 0x00000026002a7c82 */ /* 0x000fe20008000000 */
[----:B------:R-:W-:Y:S01]  /*2ff0*/  UMOV UR43, UR39 ;  /* 0x00000027002b7c82 */ /* 0x000fe20008000000 */
[----:B------:R-:W-:Y:S02]  /*3000*/  WARPGROUP.DEPBAR.LE gsb0, 0x0 ;  /* 0x00008000000079c5 */ /* 0x000fe40000010000 */
[----:B------:R-:W-:Y:S01]  /*3010*/  WARPGROUP.ARRIVE ;  /* 0x00000000000079c5 */ /* 0x000fe20000000000 */
[----:B------:R-:W-:Y:S01]  /*3020*/  UIADD3.64 UR24, UR36, 0x202, URZ ;  /* 0x0000020224187897 */ /* 0x000fe2000fffe03f */
[----:B------:R-:W-:Y:S04]  /*3030*/  STL.64 [R1], R24 ;  /* 0x0000001801007387 */ /* 0x000fe80000100a00 */
[----:B------:R-:W-:Y:S01]  /*3040*/  QGMMA.64x128x32.F32.E4M3.E4M3 R152, gdesc[UR28], R152, gsb0 ;  /* 0x01e000001c9879f3 */ /* 0x000fe20008000898 */
[----:B------:R-:W-:Y:S01]  /*3050*/  UIADD3.64 UR20, UR36, 0x204, URZ ;  /* 0x0000020424147897 */ /* 0x000fe2000fffe03f */
[----:B------:R-:W-:Y:S01]  /*3060*/  STL.64 [R1+0x8], R26 ;  /* 0x0000081a01007387 */ /* 0x000fe20000100a00 */
[----:B------:R-:W-:-:S03]  /*3070*/  UIADD3.64 UR28, UR36, 0x3fe, URZ ;  /* 0x000003fe241c7897 */ /* 0x000fc6000fffe03f */
        /* <DEDUP_REMOVED lines=29> */
[----:B------:R3:W-:Y:S01]  /*3250*/  STL.64 [R1+0xf8], R86 ;  /* 0x0000f85601007387 */ /* 0x0007e20000100a00 */
[----:B------:R-:W-:-:S02]  /*3260*/  WARPGROUP.DEPBAR.LE gsb0, 0x0 ;  /* 0x00008000000079c5 */ /* 0x000fc40000010000 */
[----:B------:R-:W-:Y:S01]  /*3270*/  WARPGROUP.ARRIVE ;  /* 0x00000000000079c5 */ /* 0x000fe20000000000 */
[----:B---3--:R-:W3:Y:S04]  /*3280*/  LDL.LU.64 R86, [R1+0x1f8] ;  /* 0x0001f80001567983 */ /* 0x008ee80000300a00 */
[----:B------:R-:W3:Y:S01]  /*3290*/  LDL.LU.64 R84, [R1+0x1f0] ;  /* 0x0001f00001547983 */ /* 0x000ee20000300a00 */
[----:B------:R-:W-:Y:S03]  /*32a0*/  QGMMA.64x128x32.F32.E4M3.E4M3 R152, gdesc[UR40], R152, gsb0 ;  /* 0x01e00000289879f3 */ /* 0x000fe60008000898 */
[----:B------:R-:W3:Y:S01]  /*32b0*/  LDL.LU.64 R82, [R1+0x1e8] ;  /* 0x0001e80001527983 */ /* 0x000ee20000300a00 */
[----:B------:R-:W-:Y:S01]  /*32c0*/  UIADD3.64 UR40, UR36, 0x400, URZ ;  /* 0x0000040024287897 */ /* 0x000fe2000fffe03f */
[----:B------:R-:W-:Y:S01]  /*32d0*/  UMOV UR42, UR38 ;  /* 0x00000026002a7c82 */ /* 0x000fe20008000000 */
[----:B------:R-:W-:Y:S01]  /*32e0*/  UMOV UR43, UR39 ;  /* 0x00000027002b7c82 */ /* 0x000fe20008000000 */
        /* <DEDUP_REMOVED lines=29> */
[----:B------:R-:W-:-:S02]  /*34c0*/  UIADD3 UR18, UR18, 0x80, URZ ;  /* 0x0000008012127890 */ /* 0x000fc4000fffe03f */
[----:B------:R-:W-:-:S04]  /*34d0*/  UIADD3 UR33, UR33, 0x1, URZ ;  /* 0x0000000121217890 */ /* 0x000fc8000fffe03f */
[----:B-1----:R-:W-:Y:S01]  /*34e0*/  ISETP.LE.AND P0, PT, R0, UR18, PT ;  /* 0x0000001200007c0c */ /* 0x002fe2000bf03270 */
[----:B------:R-:W-:-:S04]  /*34f0*/  UISETP.NE.U32.AND UP0, UPT, UR33, 0x4, UPT ;  /* 0x000000042100788c */ /* 0x000fc8000bf05070 */
[----:B------:R-:W-:Y:S01]  /*3500*/  USEL UR12, URZ, 0x1, UP0 ;  /* 0x000000013f0c7887 */ /* 0x000fe20008000000 */
[----:B------:R-:W-:Y:S02]  /*3510*/  WARPGROUP.DEPBAR.LE gsb0, 0x0 ;  /* 0x00008000000079c5 */ /* 0x000fe40000010000 */
[----:B------:R-:W-:Y:S01]  /*3520*/  WARPGROUP.ARRIVE ;  /* 0x00000000000079c5 */ /* 0x000fe20000000000 */
[----:B------:R-:W-:Y:S02]  /*3530*/  USEL UR33, UR33, URZ, UP0 ;  /* 0x0000003f21217287 */ /* 0x000fe40008000000 */
[----:B------:R-:W-:-:S03]  /*3540*/  ULOP3.LUT UR35, UR35, UR12, URZ, 0x3c, !UPT ;  /* 0x0000000c23237292 */ /* 0x000fc6000f8e3c3f */
[----:B------:R-:W-:Y:S01]  /*3550*/  QGMMA.64x128x32.F32.E4M3.E4M3 R152, gdesc[UR24], R152, gsb0 ;  /* 0x01e00000189879f3 */ /* 0x000fe20008000898 */
[----:B------:R-:W-:Y:S02]  /*3560*/  UIADD3.64 UR24, UR36, 0x402, URZ ;  /* 0x0000040224187897 */ /* 0x000fe4000fffe03f */
[----:B------:R-:W-:Y:S02]  /*3570*/  WARPGROUP.DEPBAR.LE gsb0, 0x0 ;  /* 0x00008000000079c5 */ /* 0x000fe40000010000 */
[----:B------:R-:W-:-:S07]  /*3580*/  WARPGROUP.ARRIVE ;  /* 0x00000000000079c5 */ /* 0x000fce0000000000 */
        /* <DEDUP_REMOVED lines=18> */
[----:B---3--:R-:W-:-:S07]  /*36b0*/  WARPGROUP.ARRIVE ;  /* 0x00000000000079c5 */ /* 0x008fce0000000000 */
[----:B------:R-:W-:Y:S01]  /*36c0*/  QGMMA.64x128x32.F32.E4M3.E4M3 R24, gdesc[UR28], R24, gsb0 ;  /* 0x01e000001c1879f3 */ /* 0x000fe20008000818 */
[----:B------:R-:W-:Y:S01]  /*36d0*/  UIADD3.64 UR28, UR36, 0x600, URZ ;  /* 0x00000600241c7897 */ /* 0x000fe2000fffe03f */
[----:B------:R-:W-:Y:S01]  /*36e0*/  UMOV UR30, UR38 ;  /* 0x00000026001e7c82 */ /* 0x000fe20008000000 */
[----:B------:R-:W-:Y:S01]  /*36f0*/  UMOV UR31, UR39 ;  /* 0x00000027001f7c82 */ /* 0x000fe20008000000 */
[----:B------:R-:W-:Y:S02]  /*3700*/  WARPGROUP.DEPBAR.LE gsb0, 0x0 ;  /* 0x00008000000079c5 */ /* 0x000fe40000010000 */
[----:B------:R-:W-:-:S06]  /*3710*/  WARPGROUP.ARRIVE ;  /* 0x00000000000079c5 */ /* 0x000fcc0000000000 */
[----:B------:R-:W-:Y:S03]  /*3720*/  QGMMA.64x128x32.F32.E4M3.E4M3 R24, gdesc[UR28], R24, gsb0 ;  /* 0x01e000001c1879f3 */ /* 0x000fe60008000818 */
[----:B------:R-:W-:Y:S02]  /*3730*/  WARPGROUP.DEPBAR.LE gsb0, 0x0 ;  /* 0x00008000000079c5 */ /* 0x000fe40000010000 */
[----:B------:R-:W-:-:S07]  /*3740*/  WARPGROUP.ARRIVE ;  /* 0x00000000000079c5 */ /* 0x000fce0000000000 */
[----:B------:R-:W-:Y:S03]  /*3750*/  QGMMA.64x128x32.F32.E4M3.E4M3 R24, gdesc[UR24], R24, gsb0 ;  /* 0x01e00000181879f3 */ /* 0x000fe60008000818 */
[----:B------:R-:W-:Y:S02]  /*3760*/  WARPGROUP.DEPBAR.LE gsb0, 0x0 ;  /* 0x00008000000079c5 */ /* 0x000fe40000010000 */
[----:B------:R-:W-:-:S07]  /*3770*/  WARPGROUP.ARRIVE ;  /* 0x00000000000079c5 */ /* 0x000fce0000000000 */
[----:B------:R-:W-:Y:S03]  /*3780*/  QGMMA.64x128x32.F32.E4M3.E4M3 R24, gdesc[UR20], R24, gsb0 ;  /* 0x01e00000141879f3 */ /* 0x000fe60008000818 */
[----:B------:R-:W-:Y:S02]  /*3790*/  WARPGROUP.DEPBAR.LE gsb0, 0x0 ;  /* 0x00008000000079c5 */ /* 0x000fe40000010000 */
[----:B------:R-:W-:Y:S05]  /*37a0*/  @!P0 BRA `(.L_x_50) ;  /* 0xfffffff000108947 */ /* 0x000fea000383ffff */
.L_x_48:
[----:B------:R5:W-:Y:S04]  /*37b0*/  STL [R1+0x10c], R84 ;  /* 0x00010c5401007387 */ /* 0x000be80000100800 */
[----:B-1----:R-:W2:Y:S01]  /*37c0*/  LDL.LU R5, [R1+0x4] ;  /* 0x0000040001057983 */ /* 0x002ea20000300800 */
[----:B---3--:R-:W-:Y:S06]  /*37d0*/  BAR.SYNC.DEFER_BLOCKING 0x0 ;  /* 0x0000000000007b1d */ /* 0x008fec0000010000 */
[----:B-----5:R-:W2:Y:S04]  /*37e0*/  LDL.LU R84, [R1] ;  /* 0x0000000001547983 */ /* 0x020ea80000300800 */
[----:B------:R1:W-:Y:S04]  /*37f0*/  STL [R1+0x108], R85 ;  /* 0x0001085501007387 */ /* 0x0003e80000100800 */
[----:B-1----:R-:W3:Y:S01]  /*3800*/  LDL.LU R85, [R1+0x8] ;  /* 0x0000080001557983 */ /* 0x002ee20000300800 */
[----:B------:R-:W1:Y:S03]  /*3810*/  @!P2 SYNCS.CCTL.IV [UR32+0x30000] ;  /* 0x03000000ff00a9b1 */ /* 0x000e660008000020 */
[----:B------:R-:W3:Y:S04]  /*3820*/  LDL.LU R3, [R1+0xc] ;  /* 0x00000c0001037983 */ /* 0x000ee80000300800 */
[----:B------:R5:W-:Y:S01]  /*3830*/  STL [R1+0x104], R86 ;  /* 0x0001045601007387 */ /* 0x000be20000100800 */
[----:B-1----:R-:W-:Y:S06]  /*3840*/  BAR.SYNC.DEFER_BLOCKING 0x0 ;  /* 0x0000000000007b1d */ /* 0x002fec0000010000 */
[----:B-----5:R-:W5:Y:S04]  /*3850*/  LDL.LU R86, [R1+0x10] ;  /* 0x0000100001567983 */ /* 0x020f680000300800 */
[----:B------:R-:W5:Y:S04]  /*3860*/  LDL.LU R0, [R1+0x14] ;  /* 0x0000140001007983 */ /* 0x000f680000300800 */
[----:B------:R1:W-:Y:S01]  /*3870*/  STL [R1+0x100], R87 ;  /* 0x0001005701007387 */ /* 0x0003e20000100800 */
[----:B------:R-:W4:Y:S02]  /*3880*/  @!P2 SYNCS.CCTL.IV [UR32+0x30008] ;  /* 0x03000800ff00a9b1 */ /* 0x000f240008000020 */
[----:B----4-:R-:W-:Y:S06]  /*3890*/  BAR.SYNC.DEFER_BLOCKING 0x0 ;  /* 0x0000000000007b1d */ /* 0x010fec0000010000 */
[----:B-1----:R-:W4:Y:S04]  /*38a0*/  LDL.LU R87, [R1+0x18] ;  /* 0x0000180001577983 */ /* 0x002f280000300800 */
[----:B------:R-:W4:Y:S04]  /*38b0*/  LDL.LU R4, [R1+0x1c] ;  /* 0x00001c0001047983 */ /* 0x000f280000300800 */
[----:B------:R-:W4:Y:S04]  /*38c0*/  LDL.LU R7, [R1+0x20] ;  /* 0x0000200001077983 */ /* 0x000f280000300800 */
[----:B------:R-:W4:Y:S04]  /*38d0*/  LDL.LU R6, [R1+0x24] ;  /* 0x0000240001067983 */ /* 0x000f280000300800 */
[----:B------:R-:W4:Y:S01]  /*38e0*/  LDL.LU R2, [R1+0x28] ;  /* 0x0000280001027983 */ /* 0x000f220000300800 */
[----:B------:R-:W1:Y:S03]  /*38f0*/  @!P2 SYNCS.CCTL.IV [UR32+0x30010] ;  /* 0x03001000ff00a9b1 */ /* 0x000e660008000020 */
[----:B------:R-:W4:Y:S04]  /*3900*/  LDL.LU R8, [R1+0x2c] ;  /* 0x00002c0001087983 */ /* 0x000f280000300800 */
        /* <DEDUP_REMOVED lines=51> */
[----:B------:R-:W4:Y:S01]  /*3c40*/  LDL.LU R226, [R1+0xfc] ;  /* 0x0000fc0001e27983 */ /* 0x000f220000300800 */
[----:B-1----:R-:W-:Y:S01]  /*3c50*/  BAR.SYNC.DEFER_BLOCKING 0x0 ;  /* 0x0000000000007b1d */ /* 0x002fe20000010000 */
[----:B--2---:R-:W-:-:S05]  /*3c60*/  F2FP.SATFINITE.E4M3.F32.PACK_AB_MERGE_C R5, R5, R84, RZ ;  /* 0x000000540505723e */ /* 0x004fca00048070ff */
[----:B------:R-:W2:Y:S01]  /*3c70*/  LDL.LU R84, [R1+0x10c] ;  /* 0x00010c0001547983 */ /* 0x000ea20000300800 */
[----:B------:R-:W-:Y:S02]  /*3c80*/  F2FP.SATFINITE.E4M3.F32.PACK_AB_MERGE_C R24, R25, R24, RZ ;  /* 0x000000181918723e */ /* 0x000fe400048070ff */
[----:B------:R-:W-:Y:S02]  /*3c90*/  F2FP.SATFINITE.E4M3.F32.PACK_AB_MERGE_C R26, R27, R26, RZ ;  /* 0x0000001a1b1a723e */ /* 0x000fe400048070ff */
[----:B------:R-:W-:Y:S02]  /*3ca0*/  F2FP.SATFINITE.E4M3.F32.PACK_AB_MERGE_C R152, R153, R152, RZ ;  /* 0x000000989998723e */ /* 0x000fe400048070ff */
[----:B------:R-:W-:Y:S02]  /*3cb0*/  F2FP.SATFINITE.E4M3.F32.PACK_AB_MERGE_C R154, R155, R154, RZ ;  /* 0x0000009a9b9a723e */ /* 0x000fe400048070ff */
[----:B------:R-:W-:Y:S02]  /*3cc0*/  F2FP.SATFINITE.E4M3.F32.PACK_AB_MERGE_C R156, R157, R156, RZ ;  /* 0x0000009c9d9c723e */ /* 0x000fe400048070ff */
[----:B------:R-:W-:Y:S01]  /*3cd0*/  F2FP.SATFINITE.E4M3.F32.PACK_AB_MERGE_C R158, R159, R158, RZ ;  /* 0x0000009e9f9e723e */ /* 0x000fe200048070ff */
[----:B------:R-:W1:Y:S01]  /*3ce0*/  @!P2 SYNCS.CCTL.IV [UR32+0x30018] ;  /* 0x03001800ff00a9b1 */ /* 0x000e620008000020 */
[----:B---3--:R-:W-:-:S02]  /*3cf0*/  F2FP.SATFINITE.E4M3.F32.PACK_AB_MERGE_C R3, R3, R85, RZ ;  /* 0x000000550303723e */ /* 0x008fc400048070ff */
[----:B------:R-:W2:Y:S01]  /*3d00*/  LDL.LU R85, [R1+0x108] ;  /* 0x0001080001557983 */ /* 0x000ea20000300800 */
[----:B-----5:R-:W-:-:S03]  /*3d10*/  F2FP.SATFINITE.E4M3.F32.PACK_AB_MERGE_C R0, R0, R86, RZ ;  /* 0x000000560000723e */ /* 0x020fc600048070ff */
[----:B------:R-:W3:Y:S01]  /*3d20*/  LDL.LU R86, [R1+0x104] ;  /* 0x0001040001567983 */ /* 0x000ee20000300800 */
[----:B----4-:R-:W-:-:S03]  /*3d30*/  F2FP.SATFINITE.E4M3.F32.PACK_AB_MERGE_C R4, R4, R87, RZ ;  /* 0x000000570404723e */ /* 0x010fc600048070ff */
[----:B------:R-:W3:Y:S01]  /*3d40*/  LDL.LU R87, [R1+0x100] ;  /* 0x0001000001577983 */ /* 0x000ee20000300800 */
[----:B------:R-:W-:Y:S02]  /*3d50*/  F2FP.SATFINITE.E4M3.F32.PACK_AB_MERGE_C R88, R89, R88, RZ ;  /* 0x000000585958723e */ /* 0x000fe400048070ff */
[----:B------:R-:W-:Y:S02]  /*3d60*/  ELECT P0, URZ, PT ;  /* 0x00000000003f782f */ /* 0x000fe40003800000 */
[----:B------:R-:W-:Y:S01]  /*3d70*/  F2FP.SATFINITE.E4M3.F32.PACK_AB_MERGE_C R90, R91, R90, RZ ;  /* 0x0000005a5b5a723e */ /* 0x000fe200048070ff */
[----:B------:R-:W-:Y:S01]  /*3d80*/  UMOV UR33, UR15 ;  /* 0x0000000f00217c82 */ /* 0x000fe20008000000 */
[----:B------:R-:W-:Y:S01]  /*3d90*/  F2FP.SATFINITE.E4M3.F32.PACK_AB_MERGE_C R92, R93, R92, RZ ;  /* 0x0000005c5d5c723e */ /* 0x000fe200048070ff */
[----:B------:R-:W-:Y:S01]  /*3da0*/  UMOV UR34, UR19 ;  /* 0x0000001300227c82 */ /* 0x000fe20008000000 */
[----:B------:R-:W-:Y:S02]  /*3db0*/  F2FP.SATFINITE.E4M3.F32.PACK_AB_MERGE_C R6, R6, R7, RZ ;  /* 0x000000070606723e */ /* 0x000fe400048070ff */
[----:B------:R-:W4:Y:S01]  /*3dc0*/  S2R R7, SR_TID.X ;  /* 0x0000000000077919 */ /* 0x000f220000002100 */
[----:B------:R-:W-:-:S02]  /*3dd0*/  F2FP.SATFINITE.E4M3.F32.PACK_AB_MERGE_C R94, R95, R94, RZ ;  /* 0x0000005e5f5e723e */ /* 0x000fc400048070ff */
[----:B------:R-:W-:Y:S02]  /*3de0*/  F2FP.SATFINITE.E4M3.F32.PACK_AB_MERGE_C R28, R29, R28, RZ ;  /* 0x0000001c1d1c723e */ /* 0x000fe400048070ff */
[----:B------:R-:W-:Y:S02]  /*3df0*/  F2FP.SATFINITE.E4M3.F32.PACK_AB_MERGE_C R30, R31, R30, RZ ;  /* 0x0000001e1f1e723e */ /* 0x000fe400048070ff */
[----:B------:R-:W-:Y:S02]  /*3e00*/  F2FP.SATFINITE.E4M3.F32.PACK_AB_MERGE_C R8, R8, R2, RZ ;  /* 0x000000020808723e */ /* 0x000fe400048070ff */
[----:B------:R-:W-:Y:S02]  /*3e10*/  F2FP.SATFINITE.E4M3.F32.PACK_AB_MERGE_C R160, R161, R160, RZ ;  /* 0x000000a0a1a0723e */ /* 0x000fe400048070ff */
[----:B------:R-:W-:Y:S02]  /*3e20*/  F2FP.SATFINITE.E4M3.F32.PACK_AB_MERGE_C R162, R163, R162, RZ ;  /* 0x000000a2a3a2723e */ /* 0x000fe400048070ff */
        /* <DEDUP_REMOVED lines=9> */
[----:B------:R-:W-:Y:S01]  /*3ec0*/  F2FP.SATFINITE.E4M3.F32.PACK_AB_MERGE_C R34, R35, R34, RZ ;  /* 0x000000222322723e */ /* 0x000fe200048070ff */
[----:B----4-:R-:W-:Y:S01]  /*3ed0*/  IMAD.SHL.U32 R25, R7, 0x40, RZ ;  /* 0x0000004007197824 */ /* 0x010fe200078e00ff */
[----:B------:R-:W-:Y:S01]  /*3ee0*/  F2FP.SATFINITE.E4M3.F32.PACK_AB_MERGE_C R36, R37, R36, RZ ;  /* 0x000000242524723e */ /* 0x000fe200048070ff */
[----:B------:R-:W-:Y:S01]  /*3ef0*/  IMAD.SHL.U32 R27, R7, 0x2, RZ ;  /* 0x00000002071b7824 */ /* 0x000fe200078e00ff */
[----:B------:R-:W-:Y:S02]  /*3f00*/  F2FP.SATFINITE.E4M3.F32.PACK_AB_MERGE_C R38, R39, R38, RZ ;  /* 0x000000262726723e */ /* 0x000fe400048070ff */
[----:B------:R-:W-:-:S02]  /*3f10*/  LOP3.LUT R25, R25, 0x1800, RZ, 0xc0, !PT ;  /* 0x0000180019197812 */ /* 0x000fc400078ec0ff */
[----:B------:R-:W-:Y:S02]  /*3f20*/  LOP3.LUT R27, R27, 0x6, RZ, 0xc0, !PT ;  /* 0x000000061b1b7812 */ /* 0x000fe400078ec0ff */
        /* <DEDUP_REMOVED lines=83> */
[----:B------:R-:W-:Y:S02]  /*4460*/  LOP3.LUT R228, R7, 0x1c, RZ, 0xc0, !PT ;  /* 0x0000001c07e47812 */ /* 0x000fe400078ec0ff */
[----:B------:R-:W-:Y:S02]  /*4470*/  F2FP.SATFINITE.E4M3.F32.PACK_AB_MERGE_C R208, R209, R208, RZ ;  /* 0x000000d0d1d0723e */ /* 0x000fe400048070ff */
[----:B------:R-:W-:Y:S01]  /*4480*/  F2FP.SATFINITE.E4M3.F32.PACK_AB_MERGE_C R210, R211, R210, RZ ;  /* 0x000000d2d3d2723e */ /* 0x000fe200048070ff */
[----:B------:R-:W-:Y:S01]  /*4490*/  IMAD R25, R228, 0x20, R25 ;  /* 0x00000020e4197824 */ /* 0x000fe200078e0219 */
[----:B------:R-:W-:Y:S01]  /*44a0*/  F2FP.SATFINITE.E4M3.F32.PACK_AB_MERGE_C R226, R226, R227, RZ ;  /* 0x000000e3e2e2723e */ /* 0x000fe200048070ff */
[----:B------:R-:W-:Y:S01]  /*44b0*/  IMAD R228, R228, 0x4, R27 ;  /* 0x00000004e4e47824 */ /* 0x000fe200078e021b */
[----:B------:R-:W-:Y:S02]  /*44c0*/  F2FP.SATFINITE.E4M3.F32.PACK_AB_MERGE_C R212, R213, R212, RZ ;  /* 0x000000d4d5d4723e */ /* 0x000fe400048070ff */
[----:B------:R-:W-:Y:S01]  /*44d0*/  F2FP.SATFINITE.E4M3.F32.PACK_AB_MERGE_C R214, R215, R214, RZ ;  /* 0x000000d6d7d6723e */ /* 0x000fe200048070ff */
[----:B------:R-:W-:Y:S01]  /*44e0*/  IMAD.IADD R25, R25, 0x1, R228 ;  /* 0x0000000119197824 */ /* 0x000fe200078e02e4 */
[----:B------:R-:W-:-:S02]  /*44f0*/  F2FP.SATFINITE.E4M3.F32.PACK_AB_MERGE_C R144, R145, R144, RZ ;  /* 0x000000909190723e */ /* 0x000fc400048070ff */
[----:B------:R-:W-:Y:S02]  /*4500*/  F2FP.SATFINITE.E4M3.F32.PACK_AB_MERGE_C R146, R147, R146, RZ ;  /* 0x000000929392723e */ /* 0x000fe400048070ff */
[----:B-1----:R1:W-:Y:S01]  /*4510*/  STS.U16 [R25+UR32+0x400], R3 ;  /* 0x0004000319007988 */ /* 0x0023e20008000420 */
[----:B------:R-:W-:Y:S02]  /*4520*/  F2FP.SATFINITE.E4M3.F32.PACK_AB_MERGE_C R148, R149, R148, RZ ;  /* 0x000000949594723e */ /* 0x000fe400048070ff */
[----:B------:R-:W-:Y:S01]  /*4530*/  F2FP.SATFINITE.E4M3.F32.PACK_AB_MERGE_C R150, R151, R150, RZ ;  /* 0x000000969796723e */ /* 0x000fe200048070ff */
[----:B------:R4:W-:Y:S01]  /*4540*/  STS.U16 [R25+UR32], R5 ;  /* 0x0000000519007988 */ /* 0x0009e20008000420 */
[----:B------:R-:W-:Y:S02]  /*4550*/  F2FP.SATFINITE.E4M3.F32.PACK_AB_MERGE_C R80, R81, R80, RZ ;  /* 0x000000505150723e */ /* 0x000fe400048070ff */
[----:B------:R-:W-:Y:S01]  /*4560*/  F2FP.SATFINITE.E4M3.F32.PACK_AB_MERGE_C R82, R83, R82, RZ ;  /* 0x000000525352723e */ /* 0x000fe200048070ff */
[----:B------:R-:W-:Y:S01]  /*4570*/  STS.U16 [R25+UR32+0x8], R0 ;  /* 0x0000080019007988 */ /* 0x000fe20008000420 */
[----:B------:R-:W-:-:S02]  /*4580*/  LOP3.LUT R2, R7, 0x7f, RZ, 0xc0, !PT ;  /* 0x0000007f07027812 */ /* 0x000fc400078ec0ff */
[C---:B-1----:R-:W-:Y:S01]  /*4590*/  LOP3.LUT R3, R25.reuse, 0x10, RZ, 0x3c, !PT ;  /* 0x0000001019037812 */ /* 0x042fe200078e3cff */
[----:B------:R-:W-:Y:S01]  /*45a0*/  STS.U16 [R25+UR32+0x408], R4 ;  /* 0x0004080419007988 */ /* 0x000fe20008000420 */
[----:B------:R-:W-:Y:S02]  /*45b0*/  ISETP.LT.U32.AND P0, PT, R2, 0x20, P0 ;  /* 0x000000200200780c */ /* 0x000fe40000701070 */
[----:B----4-:R-:W-:Y:S01]  /*45c0*/  LOP3.LUT R5, R25, 0x20, RZ, 0x3c, !PT ;  /* 0x0000002019057812 */ /* 0x010fe200078e3cff */
[----:B------:R-:W-:Y:S04]  /*45d0*/  STS.U16 [R25+UR32+0x2000], R152 ;  /* 0x0020009819007988 */ /* 0x000fe80008000420 */
[----:B------:R-:W-:Y:S01]  /*45e0*/  STS.U16 [R25+UR32+0x2400], R154 ;  /* 0x0024009a19007988 */ /* 0x000fe20008000420 */
[----:B--2---:R-:W-:-:S03]  /*45f0*/  F2FP.SATFINITE.E4M3.F32.PACK_AB_MERGE_C R84, R85, R84, RZ ;  /* 0x000000545554723e */ /* 0x004fc600048070ff */
[----:B------:R-:W-:Y:S02]  /*4600*/  STS.U16 [R25+UR32+0x2008], R156 ;  /* 0x0020089c19007988 */ /* 0x000fe40008000420 */
[----:B------:R-:W-:Y:S01]  /*4610*/  VOTEU.ANY UP0, P0 ;  /* 0x00000000003f7886 */ /* 0x000fe20000000100 */
[----:B------:R-:W-:Y:S01]  /*4620*/  VOTEU.ANY UP1, P0 ;  /* 0x00000000003f7886 */ /* 0x000fe20000020100 */
[----:B------:R-:W-:Y:S03]  /*4630*/  STS.U16 [R25+UR32+0x2408], R158 ;  /* 0x0024089e19007988 */ /* 0x000fe60008000420 */
[----:B------:R-:W-:Y:S01]  /*4640*/  @UP0 UMOV UR12, UR10 ;  /* 0x0000000a000c0c82 */ /* 0x000fe20008000000 */
[----:B------:R-:W-:Y:S01]  /*4650*/  STS.U16 [R25+UR32+0x4000], R88 ;  /* 0x0040005819007988 */ /* 0x000fe20008000420 */
[----:B------:R-:W-:-:S03]  /*4660*/  @UP0 UMOV UR13, UR11 ;  /* 0x0000000b000d0c82 */ /* 0x000fc60008000000 */
[----:B------:R-:W-:Y:S04]  /*4670*/  STS.U16 [R25+UR32+0x4400], R90 ;  /* 0x0044005a19007988 */ /* 0x000fe80008000420 */
[----:B------:R-:W-:Y:S04]  /*4680*/  STS.U16 [R25+UR32+0x4008], R92 ;  /* 0x0040085c19007988 */ /* 0x000fe80008000420 */
[----:B------:R-:W-:Y:S04]  /*4690*/  STS.U16 [R25+UR32+0x4408], R94 ;  /* 0x0044085e19007988 */ /* 0x000fe80008000420 */
[----:B------:R-:W-:Y:S04]  /*46a0*/  STS.U16 [R25+UR32+0x6000], R24 ;  /* 0x0060001819007988 */ /* 0x000fe80008000420 */
[----:B------:R-:W-:Y:S04]  /*46b0*/  STS.U16 [R25+UR32+0x6400], R26 ;  /* 0x0064001a19007988 */ /* 0x000fe80008000420 */
[----:B------:R-:W-:Y:S04]  /*46c0*/  STS.U16 [R25+UR32+0x6008], R28 ;  /* 0x0060081c19007988 */ /* 0x000fe80008000420 */
[----:B------:R-:W-:Y:S04]  /*46d0*/  STS.U16 [R25+UR32+0x6408], R30 ;  /* 0x0064081e19007988 */ /* 0x000fe80008000420 */
[----:B------:R-:W-:Y:S04]  /*46e0*/  STS.U16 [R3+UR32], R6 ;  /* 0x0000000603007988 */ /* 0x000fe80008000420 */
[----:B------:R-:W-:Y:S01]  /*46f0*/  STS.U16 [R3+UR32+0x400], R8 ;  /* 0x0004000803007988 */ /* 0x000fe20008000420 */
[----:B---3--:R-:W-:-:S03]  /*4700*/  F2FP.SATFINITE.E4M3.F32.PACK_AB_MERGE_C R86, R87, R86, RZ ;  /* 0x000000565756723e */ /* 0x008fc600048070ff */
[----:B------:R-:W-:Y:S04]  /*4710*/  STS.U16 [R3+UR32+0x8], R9 ;  /* 0x0000080903007988 */ /* 0x000fe80008000420 */
        /* <DEDUP_REMOVED lines=12> */
[----:B------:R1:W-:Y:S04]  /*47e0*/  STS.U16 [R3+UR32+0x6408], R38 ;  /* 0x0064082603007988 */ /* 0x0003e80008000420 */
[----:B------:R-:W-:Y:S04]  /*47f0*/  STS.U16 [R5+UR32], R11 ;  /* 0x0000000b05007988 */ /* 0x000fe80008000420 */
[----:B------:R-:W-:Y:S01]  /*4800*/  STS.U16 [R5+UR32+0x400], R12 ;  /* 0x0004000c05007988 */ /* 0x000fe20008000420 */
[----:B-1----:R-:W-:-:S03]  /*4810*/  LOP3.LUT R3, R25, 0x30, RZ, 0x3c, !PT ;  /* 0x0000003019037812 */ /* 0x002fc600078e3cff */
        /* <DEDUP_REMOVED lines=50> */
[----:B-1----:R-:W-:-:S02]  /*4b40*/  LOP3.LUT R5, R25, 0x60, RZ, 0x3c, !PT ;  /* 0x0000006019057812 */ /* 0x002fc400078e3cff */
[----:B------:R-:W-:Y:S01]  /*4b50*/  LOP3.LUT R25, R25, 0x70, RZ, 0x3c, !PT ;  /* 0x0000007019197812 */ /* 0x000fe200078e3cff */
        /* <DEDUP_REMOVED lines=45> */
[----:B------:R-:W-:Y:S01]  /*4e30*/  STS.U16 [R25+UR32+0x6408], R86 ;  /* 0x0064085619007988 */ /* 0x000fe20008000420 */
[----:B------:R1:W-:Y:S06]  /*4e40*/  MEMBAR.ALL.CTA ;  /* 0x0000000000007992 */ /* 0x0003ec0000008000 */
[----:B-1----:R-:W1:Y:S02]  /*4e50*/  FENCE.VIEW.ASYNC.S ;  /* 0x00000000000073c6 */ /* 0x002e640000000000 */
[----:B-1----:R-:W-:Y:S06]  /*4e60*/  BAR.SYNC.DEFER_BLOCKING 0x0 ;  /* 0x0000000000007b1d */ /* 0x002fec0000010000 */
[----:B------:R1:W-:Y:S01]  /*4e70*/  @UP1 UTMASTG.2D [UR32], [UR12] ;  /* 0x000000200c0013b5 */ /* 0x0003e20008008000 */
[----:B------:R0:W-:Y:S01]  /*4e80*/  UTMACMDFLUSH ;  /* 0x00000000000079b7 */ /* 0x0001e20000000000 */
[----:B------:R-:W-:-:S04]  /*4e90*/  DEPBAR.LE SB0, 0x0 ;  /* 0x000080000000791a */ /* 0x000fc80000000000 */
[----:B------:R-:W-:Y:S06]  /*4ea0*/  BAR.SYNC.DEFER_BLOCKING 0x0 ;  /* 0x0000000000007b1d */ /* 0x000fec0000010000 */
[----:B-1----:R-:W-:Y:S05]  /*4eb0*/  EXIT ;  /* 0x000000000000794d */ /* 0x002fea0003800000 */
.L_x_49:
[----:B------:R-:W1:Y:S02]  /*4ec0*/  SYNCS.PHASECHK.TRANS64.TRYWAIT P0, [UR24+0x30000], R0 ;  /* 0x03000000ff0075a7 */ /* 0x000e640008000158 */
[----:B-1----:R-:W-:Y:S05]  /*4ed0*/  @!P0 BRA `(.L_x_49) ;  /* 0xfffffffc00f88947 */ /* 0x002fea000383ffff */
[----:B------:R-:W-:Y:S05]  /*4ee0*/  BRA `(.L_x_51) ;  /* 0xffffffd800c47947 */ /* 0x000fea000383ffff */
.L_x_52:
[----:B------:R-:W-:-:S00]  /*4ef0*/  BRA `(.L_x_52) ;  /* 0xfffffffc00fc7947 */ /* 0x000fc0000383ffff */
[----:B------:R-:W-:-:S00]  /*4f00*/  NOP ;  /* 0x0000000000007918 */ /* 0x000fc00000000000 */
[----:B------:R-:W-:-:S00]  /*4f10*/  NOP ;  /* 0x0000000000007918 */ /* 0x000fc00000000000 */
[----:B------:R-:W-:-:S00]  /*4f20*/  NOP ;  /* 0x0000000000007918 */ /* 0x000fc00000000000 */
[----:B------:R-:W-:-:S00]  /*4f30*/  NOP ;  /* 0x0000000000007918 */ /* 0x000fc00000000000 */
[----:B------:R-:W-:-:S00]  /*4f40*/  NOP ;  /* 0x0000000000007918 */ /* 0x000fc00000000000 */
[----:B------:R-:W-:-:S00]  /*4f50*/  NOP ;  /* 0x0000000000007918 */ /* 0x000fc00000000000 */
[----:B------:R-:W-:-:S00]  /*4f60*/  NOP ;  /* 0x0000000000007918 */ /* 0x000fc00000000000 */
[----:B------:R-:W-:-:S00]  /*4f70*/  NOP ;  /* 0x0000000000007918 */ /* 0x000fc00000000000 */
.L_x_53:


//--------------------- .nv.shared.gluon_wgmma    --------------------------
	.section	.nv.shared.gluon_wgmma,"aw",@nobits
	.sectionflags	@""
	.align	16
	.zero		1024


//--------------------- .nv.shared.reserved.0     --------------------------
	.section	.nv.shared.reserved.0,"aw",@nobits
	.weak		__nv_reservedSMEM_offset_0_alias
	.size		__nv_reservedSMEM_offset_0_alias, 0, 0
	.other		__nv_reservedSMEM_offset_0_alias,@"STO_CUDA_RESERVED_SHARED STV_DEFAULT"
__nv_reservedSMEM_offset_0_alias:
	.zero		0


//--------------------- .nv.constant0.gluon_wgmma --------------------------
	.section	.nv.constant0.gluon_wgmma,"a",@progbits
	.sectionflags	@""
	.align	4
.nv.constant0.gluon_wgmma:
	.zero		608


//--------------------- SYMBOLS --------------------------

	.type		.nv.reservedSmem.offset0,@object
	.size		.nv.reservedSmem.offset0,0x4
